//
// Generated by NVIDIA NVVM Compiler
//
// Compiler Build ID: CL-36424714
// Cuda compilation tools, release 13.0, V13.0.88
// Based on NVVM 20.0.0
//

.version 9.0
.target sm_100
.address_size 64

	// .globl	_Z16matrixMultKernelPfS_S_i
.global .align 4 .b8 __cudart_i2opi_f[24] = {65, 144, 67, 60, 153, 149, 98, 219, 192, 221, 52, 245, 209, 87, 39, 252, 41, 21, 68, 78, 110, 131, 249, 162};

.visible .entry _Z16matrixMultKernelPfS_S_i(
	.param .u64 .ptr .align 1 _Z16matrixMultKernelPfS_S_i_param_0,
	.param .u64 .ptr .align 1 _Z16matrixMultKernelPfS_S_i_param_1,
	.param .u64 .ptr .align 1 _Z16matrixMultKernelPfS_S_i_param_2,
	.param .u32 _Z16matrixMultKernelPfS_S_i_param_3
)
{
	.reg .pred 	%p<10>;
	.reg .b32 	%r<40>;
	.reg .b32 	%f<67>;
	.reg .b64 	%rd<67>;

	ld.param.u64 	%rd14, [_Z16matrixMultKernelPfS_S_i_param_0];
	ld.param.u64 	%rd15, [_Z16matrixMultKernelPfS_S_i_param_1];
	ld.param.u32 	%r18, [_Z16matrixMultKernelPfS_S_i_param_3];
	cvta.to.global.u64 	%rd1, %rd15;
	cvta.to.global.u64 	%rd2, %rd14;
	mov.u32 	%r19, %ctaid.y;
	mov.u32 	%r20, %ntid.y;
	mov.u32 	%r21, %tid.y;
	mad.lo.s32 	%r1, %r19, %r20, %r21;
	mov.u32 	%r22, %ctaid.x;
	mov.u32 	%r23, %ntid.x;
	mov.u32 	%r24, %tid.x;
	mad.lo.s32 	%r2, %r22, %r23, %r24;
	max.s32 	%r25, %r1, %r2;
	setp.ge.s32 	%p1, %r25, %r18;
	@%p1 bra 	$L__BB0_13;
	mul.lo.s32 	%r3, %r18, %r1;
	and.b32  	%r4, %r18, 7;
	setp.lt.u32 	%p2, %r18, 8;
	mov.f32 	%f66, 0f00000000;
	mov.b32 	%r38, 0;
	@%p2 bra 	$L__BB0_4;
	and.b32  	%r38, %r18, 2147483640;
	neg.s32 	%r36, %r38;
	mul.wide.s32 	%rd16, %r18, 4;
	add.s64 	%rd3, %rd1, %rd16;
	shl.b32 	%r7, %r18, 3;
	mul.wide.s32 	%rd17, %r18, 8;
	add.s64 	%rd4, %rd1, %rd17;
	mul.wide.s32 	%rd18, %r18, 12;
	add.s64 	%rd5, %rd1, %rd18;
	mul.wide.s32 	%rd19, %r18, 16;
	add.s64 	%rd6, %rd1, %rd19;
	mul.wide.s32 	%rd20, %r18, 20;
	add.s64 	%rd7, %rd1, %rd20;
	mul.wide.s32 	%rd21, %r18, 24;
	add.s64 	%rd8, %rd1, %rd21;
	mul.wide.s32 	%rd22, %r18, 28;
	add.s64 	%rd9, %rd1, %rd22;
	mul.wide.u32 	%rd23, %r3, 4;
	add.s64 	%rd24, %rd23, %rd2;
	add.s64 	%rd66, %rd24, 16;
	mov.f32 	%f66, 0f00000000;
	mov.u32 	%r35, %r2;
$L__BB0_3:
	.pragma "nounroll";
	mul.wide.s32 	%rd25, %r35, 4;
	add.s64 	%rd26, %rd3, %rd25;
	add.s64 	%rd27, %rd4, %rd25;
	add.s64 	%rd28, %rd5, %rd25;
	add.s64 	%rd29, %rd6, %rd25;
	add.s64 	%rd30, %rd7, %rd25;
	add.s64 	%rd31, %rd8, %rd25;
	add.s64 	%rd32, %rd9, %rd25;
	add.s64 	%rd33, %rd1, %rd25;
	ld.global.f32 	%f16, [%rd66+-16];
	ld.global.f32 	%f17, [%rd33];
	fma.rn.f32 	%f18, %f16, %f17, %f66;
	ld.global.f32 	%f19, [%rd66+-12];
	ld.global.f32 	%f20, [%rd26];
	fma.rn.f32 	%f21, %f19, %f20, %f18;
	ld.global.f32 	%f22, [%rd66+-8];
	ld.global.f32 	%f23, [%rd27];
	fma.rn.f32 	%f24, %f22, %f23, %f21;
	ld.global.f32 	%f25, [%rd66+-4];
	ld.global.f32 	%f26, [%rd28];
	fma.rn.f32 	%f27, %f25, %f26, %f24;
	ld.global.f32 	%f28, [%rd66];
	ld.global.f32 	%f29, [%rd29];
	fma.rn.f32 	%f30, %f28, %f29, %f27;
	ld.global.f32 	%f31, [%rd66+4];
	ld.global.f32 	%f32, [%rd30];
	fma.rn.f32 	%f33, %f31, %f32, %f30;
	ld.global.f32 	%f34, [%rd66+8];
	ld.global.f32 	%f35, [%rd31];
	fma.rn.f32 	%f36, %f34, %f35, %f33;
	ld.global.f32 	%f37, [%rd66+12];
	ld.global.f32 	%f38, [%rd32];
	fma.rn.f32 	%f66, %f37, %f38, %f36;
	add.s32 	%r36, %r36, 8;
	add.s32 	%r35, %r35, %r7;
	add.s64 	%rd66, %rd66, 32;
	setp.ne.s32 	%p3, %r36, 0;
	@%p3 bra 	$L__BB0_3;
$L__BB0_4:
	setp.eq.s32 	%p4, %r4, 0;
	@%p4 bra 	$L__BB0_12;
	and.b32  	%r13, %r18, 3;
	setp.lt.u32 	%p5, %r4, 4;
	@%p5 bra 	$L__BB0_7;
	add.s32 	%r27, %r38, %r3;
	mul.wide.u32 	%rd34, %r27, 4;
	add.s64 	%rd35, %rd2, %rd34;
	ld.global.f32 	%f40, [%rd35];
	mad.lo.s32 	%r28, %r38, %r18, %r2;
	mul.wide.s32 	%rd36, %r28, 4;
	add.s64 	%rd37, %rd1, %rd36;
	ld.global.f32 	%f41, [%rd37];
	fma.rn.f32 	%f42, %f40, %f41, %f66;
	cvt.u64.u32 	%rd38, %r3;
	cvt.u64.u32 	%rd39, %r38;
	add.s64 	%rd40, %rd39, %rd38;
	shl.b64 	%rd41, %rd40, 2;
	add.s64 	%rd42, %rd2, %rd41;
	ld.global.f32 	%f43, [%rd42+4];
	mul.wide.s32 	%rd43, %r18, 4;
	add.s64 	%rd44, %rd37, %rd43;
	ld.global.f32 	%f44, [%rd44];
	fma.rn.f32 	%f45, %f43, %f44, %f42;
	ld.global.f32 	%f46, [%rd42+8];
	add.s64 	%rd45, %rd44, %rd43;
	ld.global.f32 	%f47, [%rd45];
	fma.rn.f32 	%f48, %f46, %f47, %f45;
	ld.global.f32 	%f49, [%rd42+12];
	add.s64 	%rd46, %rd45, %rd43;
	ld.global.f32 	%f50, [%rd46];
	fma.rn.f32 	%f66, %f49, %f50, %f48;
	add.s32 	%r38, %r38, 4;
$L__BB0_7:
	setp.eq.s32 	%p6, %r13, 0;
	@%p6 bra 	$L__BB0_12;
	setp.eq.s32 	%p7, %r13, 1;
	@%p7 bra 	$L__BB0_10;
	add.s32 	%r29, %r38, %r3;
	mul.wide.u32 	%rd47, %r29, 4;
	add.s64 	%rd48, %rd2, %rd47;
	ld.global.f32 	%f52, [%rd48];
	mad.lo.s32 	%r30, %r38, %r18, %r2;
	mul.wide.s32 	%rd49, %r30, 4;
	add.s64 	%rd50, %rd1, %rd49;
	ld.global.f32 	%f53, [%rd50];
	fma.rn.f32 	%f54, %f52, %f53, %f66;
	cvt.u64.u32 	%rd51, %r3;
	cvt.u64.u32 	%rd52, %r38;
	add.s64 	%rd53, %rd52, %rd51;
	shl.b64 	%rd54, %rd53, 2;
	add.s64 	%rd55, %rd2, %rd54;
	ld.global.f32 	%f55, [%rd55+4];
	mul.wide.s32 	%rd56, %r18, 4;
	add.s64 	%rd57, %rd50, %rd56;
	ld.global.f32 	%f56, [%rd57];
	fma.rn.f32 	%f66, %f55, %f56, %f54;
	add.s32 	%r38, %r38, 2;
$L__BB0_10:
	and.b32  	%r31, %r18, 1;
	setp.eq.b32 	%p8, %r31, 1;
	not.pred 	%p9, %p8;
	@%p9 bra 	$L__BB0_12;
	add.s32 	%r32, %r38, %r3;
	mul.wide.u32 	%rd58, %r32, 4;
	add.s64 	%rd59, %rd2, %rd58;
	ld.global.f32 	%f57, [%rd59];
	mad.lo.s32 	%r33, %r38, %r18, %r2;
	mul.wide.s32 	%rd60, %r33, 4;
	add.s64 	%rd61, %rd1, %rd60;
	ld.global.f32 	%f58, [%rd61];
	fma.rn.f32 	%f66, %f57, %f58, %f66;
$L__BB0_12:
	ld.param.u64 	%rd65, [_Z16matrixMultKernelPfS_S_i_param_2];
	add.s32 	%r34, %r3, %r2;
	cvta.to.global.u64 	%rd62, %rd65;
	mul.wide.s32 	%rd63, %r34, 4;
	add.s64 	%rd64, %rd62, %rd63;
	st.global.f32 	[%rd64], %f66;
$L__BB0_13:
	ret;

}
	// .globl	_Z15floatCalcKernelPfi
.visible .entry _Z15floatCalcKernelPfi(
	.param .u64 .ptr .align 1 _Z15floatCalcKernelPfi_param_0,
	.param .u32 _Z15floatCalcKernelPfi_param_1
)
{
	.reg .pred 	%p<3>;
	.reg .b32 	%r<10>;
	.reg .b32 	%f<15>;
	.reg .b64 	%rd<5>;

	ld.param.u64 	%rd2, [_Z15floatCalcKernelPfi_param_0];
	ld.param.u32 	%r4, [_Z15floatCalcKernelPfi_param_1];
	mov.u32 	%r5, %ctaid.x;
	mov.u32 	%r6, %ntid.x;
	mov.u32 	%r7, %tid.x;
	mad.lo.s32 	%r1, %r5, %r6, %r7;
	setp.ge.s32 	%p1, %r1, %r4;
	@%p1 bra 	$L__BB1_4;
	cvta.to.global.u64 	%rd3, %rd2;
	mul.wide.s32 	%rd4, %r1, 4;
	add.s64 	%rd1, %rd3, %rd4;
	ld.global.f32 	%f5, [%rd1];
	mul.f32 	%f6, %f5, %f5;
	sqrt.rn.f32 	%f1, %f6;
	mov.f32 	%f14, 0f00000000;
	mov.b32 	%r9, 0;
$L__BB1_2:
	add.f32 	%f7, %f14, %f1;
	add.f32 	%f8, %f7, %f1;
	add.f32 	%f9, %f8, %f1;
	add.f32 	%f10, %f9, %f1;
	add.f32 	%f11, %f10, %f1;
	add.f32 	%f12, %f11, %f1;
	add.f32 	%f13, %f12, %f1;
	add.f32 	%f14, %f13, %f1;
	add.s32 	%r9, %r9, 8;
	setp.ne.s32 	%p2, %r9, 1000;
	@%p2 bra 	$L__BB1_2;
	st.global.f32 	[%rd1], %f14;
$L__BB1_4:
	ret;

}
	// .globl	_Z17specialFuncKernelPfi
.visible .entry _Z17specialFuncKernelPfi(
	.param .u64 .ptr .align 1 _Z17specialFuncKernelPfi_param_0,
	.param .u32 _Z17specialFuncKernelPfi_param_1
)
{
	.local .align 4 .b8 	__local_depot2[28];
	.reg .b64 	%SP;
	.reg .b64 	%SPL;
	.reg .pred 	%p<12>;
	.reg .b32 	%r<54>;
	.reg .b32 	%f<33>;
	.reg .b64 	%rd<25>;
	.reg .b64 	%fd<3>;

	mov.u64 	%SPL, __local_depot2;
	ld.param.u64 	%rd10, [_Z17specialFuncKernelPfi_param_0];
	ld.param.u32 	%r19, [_Z17specialFuncKernelPfi_param_1];
	add.u64 	%rd1, %SPL, 0;
	mov.u32 	%r20, %ctaid.x;
	mov.u32 	%r21, %ntid.x;
	mov.u32 	%r22, %tid.x;
	mad.lo.s32 	%r1, %r20, %r21, %r22;
	setp.ge.s32 	%p2, %r1, %r19;
	@%p2 bra 	$L__BB2_10;
	cvta.to.global.u64 	%rd12, %rd10;
	mul.wide.s32 	%rd13, %r1, 4;
	add.s64 	%rd2, %rd12, %rd13;
	ld.global.f32 	%f7, [%rd2];
	mul.f32 	%f8, %f7, %f7;
	mul.f32 	%f9, %f8, 0f3F22F983;
	cvt.rni.s32.f32 	%r24, %f9;
	cvt.rn.f32.s32 	%f10, %r24;
	fma.rn.f32 	%f11, %f10, 0fBFC90FDA, %f8;
	fma.rn.f32 	%f12, %f10, 0fB3A22168, %f11;
	fma.rn.f32 	%f13, %f10, 0fA7C234C5, %f12;
	abs.f32 	%f14, %f8;
	setp.ltu.f32 	%p3, %f14, 0f47CE4780;
	setp.eq.f32 	%p4, %f14, 0f7F800000;
	mov.b32 	%r2, %f8;
	shr.u32 	%r25, %r2, 23;
	and.b32  	%r26, %r25, 224;
	add.s32 	%r27, %r26, -128;
	shl.b32 	%r28, %r2, 8;
	or.b32  	%r3, %r28, -2147483648;
	shr.u32 	%r29, %r27, 5;
	and.b32  	%r4, %r25, 31;
	mul.wide.u32 	%rd14, %r29, 4;
	sub.s64 	%rd3, %rd1, %rd14;
	sub.s32 	%r5, 32, %r4;
	mov.f32 	%f31, 0f00000000;
	mul.rn.f32 	%f15, %f8, %f31;
	or.pred  	%p1, %p3, %p4;
	selp.b32 	%r6, %r24, 0, %p3;
	selp.f32 	%f1, %f13, %f15, %p3;
	mov.b32 	%r49, 0;
	mov.u64 	%rd15, __cudart_i2opi_f;
$L__BB2_2:
	mov.u32 	%r53, %r6;
	mov.f32 	%f32, %f1;
	@%p1 bra 	$L__BB2_8;
	mov.b64 	%rd24, 0;
	mov.b32 	%r50, 0;
	mov.u64 	%rd22, %rd15;
	mov.u64 	%rd23, %rd1;
$L__BB2_4:
	.pragma "nounroll";
	ld.global.nc.u32 	%r31, [%rd22];
	mad.wide.u32 	%rd17, %r31, %r3, %rd24;
	shr.u64 	%rd24, %rd17, 32;
	st.local.u32 	[%rd23], %rd17;
	add.s32 	%r50, %r50, 1;
	add.s64 	%rd23, %rd23, 4;
	add.s64 	%rd22, %rd22, 4;
	setp.ne.s32 	%p5, %r50, 6;
	@%p5 bra 	$L__BB2_4;
	setp.eq.s32 	%p6, %r4, 0;
	st.local.u32 	[%rd1+24], %rd24;
	ld.local.u32 	%r51, [%rd3+24];
	ld.local.u32 	%r52, [%rd3+20];
	@%p6 bra 	$L__BB2_7;
	shl.b32 	%r32, %r51, %r4;
	shr.u32 	%r33, %r52, %r5;
	add.s32 	%r51, %r33, %r32;
	shl.b32 	%r34, %r52, %r4;
	ld.local.u32 	%r35, [%rd3+16];
	shr.u32 	%r36, %r35, %r5;
	add.s32 	%r52, %r36, %r34;
$L__BB2_7:
	setp.lt.s32 	%p7, %r2, 0;
	shr.u32 	%r37, %r51, 30;
	shf.l.wrap.b32 	%r38, %r52, %r51, 2;
	shl.b32 	%r39, %r52, 2;
	shr.u32 	%r40, %r38, 31;
	add.s32 	%r41, %r40, %r37;
	neg.s32 	%r42, %r41;
	selp.b32 	%r53, %r42, %r41, %p7;
	xor.b32  	%r43, %r38, %r2;
	shr.s32 	%r44, %r38, 31;
	xor.b32  	%r45, %r44, %r38;
	xor.b32  	%r46, %r44, %r39;
	cvt.u64.u32 	%rd18, %r45;
	shl.b64 	%rd19, %rd18, 32;
	cvt.u64.u32 	%rd20, %r46;
	or.b64  	%rd21, %rd19, %rd20;
	cvt.rn.f64.s64 	%fd1, %rd21;
	mul.f64 	%fd2, %fd1, 0d3BF921FB54442D19;
	cvt.rn.f32.f64 	%f16, %fd2;
	neg.f32 	%f17, %f16;
	setp.lt.s32 	%p8, %r43, 0;
	selp.f32 	%f32, %f17, %f16, %p8;
$L__BB2_8:
	mul.rn.f32 	%f18, %f32, %f32;
	and.b32  	%r47, %r53, 1;
	setp.eq.b32 	%p9, %r47, 1;
	selp.f32 	%f19, 0f3F800000, %f32, %p9;
	fma.rn.f32 	%f20, %f18, %f19, 0f00000000;
	fma.rn.f32 	%f21, %f18, 0f37CBAC00, 0fBAB607ED;
	selp.f32 	%f22, %f21, 0fB94D4153, %p9;
	selp.f32 	%f23, 0f3D2AAABB, 0f3C0885E4, %p9;
	fma.rn.f32 	%f24, %f22, %f18, %f23;
	selp.f32 	%f25, 0fBEFFFFFF, 0fBE2AAAA8, %p9;
	fma.rn.f32 	%f26, %f24, %f18, %f25;
	fma.rn.f32 	%f27, %f26, %f20, %f19;
	and.b32  	%r48, %r53, 2;
	setp.eq.s32 	%p10, %r48, 0;
	mov.f32 	%f28, 0f00000000;
	sub.f32 	%f29, %f28, %f27;
	selp.f32 	%f30, %f27, %f29, %p10;
	add.f32 	%f31, %f31, %f30;
	add.s32 	%r49, %r49, 1;
	setp.ne.s32 	%p11, %r49, 1000;
	@%p11 bra 	$L__BB2_2;
	st.global.f32 	[%rd2], %f31;
$L__BB2_10:
	ret;

}
	// .globl	_Z14atomicOpKernelPfi
.visible .entry _Z14atomicOpKernelPfi(
	.param .u64 .ptr .align 1 _Z14atomicOpKernelPfi_param_0,
	.param .u32 _Z14atomicOpKernelPfi_param_1
)
{
	.reg .pred 	%p<3>;
	.reg .b32 	%r<10>;
	.reg .b32 	%f<9>;
	.reg .b64 	%rd<5>;

	ld.param.u64 	%rd2, [_Z14atomicOpKernelPfi_param_0];
	ld.param.u32 	%r4, [_Z14atomicOpKernelPfi_param_1];
	mov.u32 	%r5, %ctaid.x;
	mov.u32 	%r6, %ntid.x;
	mov.u32 	%r7, %tid.x;
	mad.lo.s32 	%r1, %r5, %r6, %r7;
	setp.ge.s32 	%p1, %r1, %r4;
	@%p1 bra 	$L__BB3_3;
	cvta.to.global.u64 	%rd3, %rd2;
	mul.wide.s32 	%rd4, %r1, 4;
	add.s64 	%rd1, %rd3, %rd4;
	mov.b32 	%r9, 0;
$L__BB3_2:
	atom.global.add.f32 	%f1, [%rd1], 0f3F800000;
	atom.global.add.f32 	%f2, [%rd1], 0f3F800000;
	atom.global.add.f32 	%f3, [%rd1], 0f3F800000;
	atom.global.add.f32 	%f4, [%rd1], 0f3F800000;
	atom.global.add.f32 	%f5, [%rd1], 0f3F800000;
	atom.global.add.f32 	%f6, [%rd1], 0f3F800000;
	atom.global.add.f32 	%f7, [%rd1], 0f3F800000;
	atom.global.add.f32 	%f8, [%rd1], 0f3F800000;
	add.s32 	%r9, %r9, 8;
	setp.ne.s32 	%p2, %r9, 1000;
	@%p2 bra 	$L__BB3_2;
$L__BB3_3:
	ret;

}


// ===== COMPILED SASS (sm_100) =====

	.target	sm_100

	.elftype	@"ET_EXEC"


//--------------------- .note.nv.tkinfo           --------------------------
	.section	.note.nv.tkinfo,"",@"SHT_NOTE"
	.sectionflags	@"SHF_NOTE_NV_TKINFO"
	.tkinfo
        /*0018*/ 	.word	0x00000002
        /*0030*/ 	.string	""
        /*0030*/ 	.string	"ptxas"
        /*0030*/ 	.string	"Cuda compilation tools, release 13.0, V13.0.88"
        /*0030*/ 	.string	"Build cuda_13.0.r13.0/compiler.36424714_0"
        /*0030*/ 	.string	"-arch sm_100 -m 64 "



//--------------------- .note.nv.cuinfo           --------------------------
	.section	.note.nv.cuinfo,"",@"SHT_NOTE"
	.sectionflags	@"SHF_NOTE_NV_CUINFO"
        /*0018*/ 	.short	0x0002
        /*001a*/ 	.short	0x0064
        /*001c*/ 	.short	0x0082
	.zero		2


//--------------------- .nv.info                  --------------------------
	.section	.nv.info,"",@"SHT_CUDA_INFO"
	.align	4


	//----- nvinfo : EIATTR_REGCOUNT
	.align		4
        /*0000*/ 	.byte	0x04, 0x2f
        /*0002*/ 	.short	(.L_2 - .L_1)
	.align		4
.L_1:
        /*0004*/ 	.word	index@(_Z16matrixMultKernelPfS_S_i)
        /*0008*/ 	.word	0x0000001e


	//----- nvinfo : EIATTR_FRAME_SIZE
	.align		4
.L_2:
        /*000c*/ 	.byte	0x04, 0x11
        /*000e*/ 	.short	(.L_4 - .L_3)
	.align		4
.L_3:
        /*0010*/ 	.word	index@(_Z16matrixMultKernelPfS_S_i)
        /*0014*/ 	.word	0x00000000


	//----- nvinfo : EIATTR_REGCOUNT
	.align		4
.L_4:
        /*0018*/ 	.byte	0x04, 0x2f
        /*001a*/ 	.short	(.L_6 - .L_5)
	.align		4
.L_5:
        /*001c*/ 	.word	index@(_Z15floatCalcKernelPfi)
        /*0020*/ 	.word	0x0000000c


	//----- nvinfo : EIATTR_FRAME_SIZE
	.align		4
.L_6:
        /*0024*/ 	.byte	0x04, 0x11
        /*0026*/ 	.short	(.L_8 - .L_7)
	.align		4
.L_7:
        /*0028*/ 	.word	index@($__internal_0_$__cuda_sm20_sqrt_rn_f32_slowpath)
        /*002c*/ 	.word	0x00000000


	//----- nvinfo : EIATTR_FRAME_SIZE
	.align		4
.L_8:
        /*0030*/ 	.byte	0x04, 0x11
        /*0032*/ 	.short	(.L_10 - .L_9)
	.align		4
.L_9:
        /*0034*/ 	.word	index@(_Z15floatCalcKernelPfi)
        /*0038*/ 	.word	0x00000000


	//----- nvinfo : EIATTR_REGCOUNT
	.align		4
.L_10:
        /*003c*/ 	.byte	0x04, 0x2f
        /*003e*/ 	.short	(.L_12 - .L_11)
	.align		4
.L_11:
        /*0040*/ 	.word	index@(_Z17specialFuncKernelPfi)
        /*0044*/ 	.word	0x0000001c


	//----- nvinfo : EIATTR_FRAME_SIZE
	.align		4
.L_12:
        /*0048*/ 	.byte	0x04, 0x11
        /*004a*/ 	.short	(.L_14 - .L_13)
	.align		4
.L_13:
        /*004c*/ 	.word	index@(_Z17specialFuncKernelPfi)
        /*0050*/ 	.word	0x00000000


	//----- nvinfo : EIATTR_REGCOUNT
	.align		4
.L_14:
        /*0054*/ 	.byte	0x04, 0x2f
        /*0056*/ 	.short	(.L_16 - .L_15)
	.align		4
.L_15:
        /*0058*/ 	.word	index@(_Z14atomicOpKernelPfi)
        /*005c*/ 	.word	0x0000000a


	//----- nvinfo : EIATTR_FRAME_SIZE
	.align		4
.L_16:
        /*0060*/ 	.byte	0x04, 0x11
        /*0062*/ 	.short	(.L_18 - .L_17)
	.align		4
.L_17:
        /*0064*/ 	.word	index@(_Z14atomicOpKernelPfi)
        /*0068*/ 	.word	0x00000000


	//----- nvinfo : EIATTR_MIN_STACK_SIZE
	.align		4
.L_18:
        /*006c*/ 	.byte	0x04, 0x12
        /*006e*/ 	.short	(.L_20 - .L_19)
	.align		4
.L_19:
        /*0070*/ 	.word	index@(_Z14atomicOpKernelPfi)
        /*0074*/ 	.word	0x00000000


	//----- nvinfo : EIATTR_MIN_STACK_SIZE
	.align		4
.L_20:
        /*0078*/ 	.byte	0x04, 0x12
        /*007a*/ 	.short	(.L_22 - .L_21)
	.align		4
.L_21:
        /*007c*/ 	.word	index@(_Z17specialFuncKernelPfi)
        /*0080*/ 	.word	0x00000000


	//----- nvinfo : EIATTR_MIN_STACK_SIZE
	.align		4
.L_22:
        /*0084*/ 	.byte	0x04, 0x12
        /*0086*/ 	.short	(.L_24 - .L_23)
	.align		4
.L_23:
        /*0088*/ 	.word	index@(_Z15floatCalcKernelPfi)
        /*008c*/ 	.word	0x00000000


	//----- nvinfo : EIATTR_MIN_STACK_SIZE
	.align		4
.L_24:
        /*0090*/ 	.byte	0x04, 0x12
        /*0092*/ 	.short	(.L_26 - .L_25)
	.align		4
.L_25:
        /*0094*/ 	.word	index@(_Z16matrixMultKernelPfS_S_i)
        /*0098*/ 	.word	0x00000000
.L_26:


//--------------------- .nv.compat                --------------------------
	.section	.nv.compat,"",@"SHT_CUDA_COMPAT_INFO"
	.align	4
        /*0000*/ 	.byte	0x02, 0x09, 0x00, 0x00, 0x02, 0x02, 0x01, 0x00, 0x02, 0x05, 0x05, 0x00, 0x03, 0x07, 0x01, 0x01
        /*0010*/ 	.byte	0x02, 0x03, 0x00, 0x00, 0x02, 0x06, 0x01, 0x00, 0x04, 0x0b, 0x08, 0x00, 0x01, 0x00, 0x00, 0x00
        /*0020*/ 	.byte	0x00, 0x00, 0x00, 0x00


//--------------------- .nv.info._Z14atomicOpKernelPfi --------------------------
	.section	.nv.info._Z14atomicOpKernelPfi,"",@"SHT_CUDA_INFO"
	.sectionflags	@""
	.align	4


	//----- nvinfo : EIATTR_CUDA_API_VERSION
	.align		4
        /*0000*/ 	.byte	0x04, 0x37
        /*0002*/ 	.short	(.L_28 - .L_27)
.L_27:
        /*0004*/ 	.word	0x00000082


	//----- nvinfo : EIATTR_KPARAM_INFO
	.align		4
.L_28:
        /*0008*/ 	.byte	0x04, 0x17
        /*000a*/ 	.short	(.L_30 - .L_29)
.L_29:
        /*000c*/ 	.word	0x00000000
        /*0010*/ 	.short	0x0001
        /*0012*/ 	.short	0x0008
        /*0014*/ 	.byte	0x00, 0xf0, 0x11, 0x00


	//----- nvinfo : EIATTR_KPARAM_INFO
	.align		4
.L_30:
        /*0018*/ 	.byte	0x04, 0x17
        /*001a*/ 	.short	(.L_32 - .L_31)
.L_31:
        /*001c*/ 	.word	0x00000000
        /*0020*/ 	.short	0x0000
        /*0022*/ 	.short	0x0000
        /*0024*/ 	.byte	0x00, 0xf5, 0x21, 0x00


	//----- nvinfo : EIATTR_SPARSE_MMA_MASK
	.align		4
.L_32:
        /*0028*/ 	.byte	0x03, 0x50
        /*002a*/ 	.short	0x0000


	//----- nvinfo : EIATTR_MAXREG_COUNT
	.align		4
        /*002c*/ 	.byte	0x03, 0x1b
        /*002e*/ 	.short	0x00ff


	//----- nvinfo : EIATTR_MERCURY_ISA_VERSION
	.align		4
        /*0030*/ 	.byte	0x03, 0x5f
        /*0032*/ 	.short	0x0101


	//----- nvinfo : EIATTR_VRC_CTA_INIT_COUNT
	.align		4
        /*0034*/ 	.byte	0x02, 0x4a
	.zero		1
	.zero		1


	//----- nvinfo : EIATTR_EXIT_INSTR_OFFSETS
	.align		4
        /*0038*/ 	.byte	0x04, 0x1c
        /*003a*/ 	.short	(.L_34 - .L_33)


	//   ....[0]....
.L_33:
        /*003c*/ 	.word	0x00000070


	//   ....[1]....
        /*0040*/ 	.word	0x00003f40


	//----- nvinfo : EIATTR_CBANK_PARAM_SIZE
	.align		4
.L_34:
        /*0044*/ 	.byte	0x03, 0x19
        /*0046*/ 	.short	0x000c


	//----- nvinfo : EIATTR_PARAM_CBANK
	.align		4
        /*0048*/ 	.byte	0x04, 0x0a
        /*004a*/ 	.short	(.L_36 - .L_35)
	.align		4
.L_35:
        /*004c*/ 	.word	index@(.nv.constant0._Z14atomicOpKernelPfi)
        /*0050*/ 	.short	0x0380
        /*0052*/ 	.short	0x000c


	//----- nvinfo : EIATTR_SW_WAR
	.align		4
.L_36:
        /*0054*/ 	.byte	0x04, 0x36
        /*0056*/ 	.short	(.L_38 - .L_37)
.L_37:
        /*0058*/ 	.word	0x00000008
.L_38:


//--------------------- .nv.info._Z17specialFuncKernelPfi --------------------------
	.section	.nv.info._Z17specialFuncKernelPfi,"",@"SHT_CUDA_INFO"
	.sectionflags	@""
	.align	4


	//----- nvinfo : EIATTR_CUDA_API_VERSION
	.align		4
        /*0000*/ 	.byte	0x04, 0x37
        /*0002*/ 	.short	(.L_40 - .L_39)
.L_39:
        /*0004*/ 	.word	0x00000082


	//----- nvinfo : EIATTR_KPARAM_INFO
	.align		4
.L_40:
        /*0008*/ 	.byte	0x04, 0x17
        /*000a*/ 	.short	(.L_42 - .L_41)
.L_41:
        /*000c*/ 	.word	0x00000000
        /*0010*/ 	.short	0x0001
        /*0012*/ 	.short	0x0008
        /*0014*/ 	.byte	0x00, 0xf0, 0x11, 0x00


	//----- nvinfo : EIATTR_KPARAM_INFO
	.align		4
.L_42:
        /*0018*/ 	.byte	0x04, 0x17
        /*001a*/ 	.short	(.L_44 - .L_43)
.L_43:
        /*001c*/ 	.word	0x00000000
        /*0020*/ 	.short	0x0000
        /*0022*/ 	.short	0x0000
        /*0024*/ 	.byte	0x00, 0xf5, 0x21, 0x00


	//----- nvinfo : EIATTR_SPARSE_MMA_MASK
	.align		4
.L_44:
        /*0028*/ 	.byte	0x03, 0x50
        /*002a*/ 	.short	0x0000


	//----- nvinfo : EIATTR_MAXREG_COUNT
	.align		4
        /*002c*/ 	.byte	0x03, 0x1b
        /*002e*/ 	.short	0x00ff


	//----- nvinfo : EIATTR_MERCURY_ISA_VERSION
	.align		4
        /*0030*/ 	.byte	0x03, 0x5f
        /*0032*/ 	.short	0x0101


	//----- nvinfo : EIATTR_VRC_CTA_INIT_COUNT
	.align		4
        /*0034*/ 	.byte	0x02, 0x4a
	.zero		1
	.zero		1


	//----- nvinfo : EIATTR_EXIT_INSTR_OFFSETS
	.align		4
        /*0038*/ 	.byte	0x04, 0x1c
        /*003a*/ 	.short	(.L_46 - .L_45)


	//   ....[0]....
.L_45:
        /*003c*/ 	.word	0x00000070


	//   ....[1]....
        /*0040*/ 	.word	0x00000950


	//----- nvinfo : EIATTR_CRS_STACK_SIZE
	.align		4
.L_46:
        /*0044*/ 	.byte	0x04, 0x1e
        /*0046*/ 	.short	(.L_48 - .L_47)
.L_47:
        /*0048*/ 	.word	0x00000000


	//----- nvinfo : EIATTR_CBANK_PARAM_SIZE
	.align		4
.L_48:
        /*004c*/ 	.byte	0x03, 0x19
        /*004e*/ 	.short	0x000c


	//----- nvinfo : EIATTR_PARAM_CBANK
	.align		4
        /*0050*/ 	.byte	0x04, 0x0a
        /*0052*/ 	.short	(.L_50 - .L_49)
	.align		4
.L_49:
        /*0054*/ 	.word	index@(.nv.constant0._Z17specialFuncKernelPfi)
        /*0058*/ 	.short	0x0380
        /*005a*/ 	.short	0x000c


	//----- nvinfo : EIATTR_SW_WAR
	.align		4
.L_50:
        /*005c*/ 	.byte	0x04, 0x36
        /*005e*/ 	.short	(.L_52 - .L_51)
.L_51:
        /*0060*/ 	.word	0x00000008
.L_52:


//--------------------- .nv.info._Z15floatCalcKernelPfi --------------------------
	.section	.nv.info._Z15floatCalcKernelPfi,"",@"SHT_CUDA_INFO"
	.sectionflags	@""
	.align	4


	//----- nvinfo : EIATTR_CUDA_API_VERSION
	.align		4
        /*0000*/ 	.byte	0x04, 0x37
        /*0002*/ 	.short	(.L_54 - .L_53)
.L_53:
        /*0004*/ 	.word	0x00000082


	//----- nvinfo : EIATTR_KPARAM_INFO
	.align		4
.L_54:
        /*0008*/ 	.byte	0x04, 0x17
        /*000a*/ 	.short	(.L_56 - .L_55)
.L_55:
        /*000c*/ 	.word	0x00000000
        /*0010*/ 	.short	0x0001
        /*0012*/ 	.short	0x0008
        /*0014*/ 	.byte	0x00, 0xf0, 0x11, 0x00


	//----- nvinfo : EIATTR_KPARAM_INFO
	.align		4
.L_56:
        /*0018*/ 	.byte	0x04, 0x17
        /*001a*/ 	.short	(.L_58 - .L_57)
.L_57:
        /*001c*/ 	.word	0x00000000
        /*0020*/ 	.short	0x0000
        /*0022*/ 	.short	0x0000
        /*0024*/ 	.byte	0x00, 0xf5, 0x21, 0x00


	//----- nvinfo : EIATTR_SPARSE_MMA_MASK
	.align		4
.L_58:
        /*0028*/ 	.byte	0x03, 0x50
        /*002a*/ 	.short	0x0000


	//----- nvinfo : EIATTR_MAXREG_COUNT
	.align		4
        /*002c*/ 	.byte	0x03, 0x1b
        /*002e*/ 	.short	0x00ff


	//----- nvinfo : EIATTR_MERCURY_ISA_VERSION
	.align		4
        /*0030*/ 	.byte	0x03, 0x5f
        /*0032*/ 	.short	0x0101


	//----- nvinfo : EIATTR_VRC_CTA_INIT_COUNT
	.align		4
        /*0034*/ 	.byte	0x02, 0x4a
	.zero		1
	.zero		1


	//----- nvinfo : EIATTR_EXIT_INSTR_OFFSETS
	.align		4
        /*0038*/ 	.byte	0x04, 0x1c
        /*003a*/ 	.short	(.L_60 - .L_59)


	//   ....[0]....
.L_59:
        /*003c*/ 	.word	0x00000070


	//   ....[1]....
        /*0040*/ 	.word	0x00004030


	//----- nvinfo : EIATTR_CRS_STACK_SIZE
	.align		4
.L_60:
        /*0044*/ 	.byte	0x04, 0x1e
        /*0046*/ 	.short	(.L_62 - .L_61)
.L_61:
        /*0048*/ 	.word	0x00000000


	//----- nvinfo : EIATTR_CBANK_PARAM_SIZE
	.align		4
.L_62:
        /*004c*/ 	.byte	0x03, 0x19
        /*004e*/ 	.short	0x000c


	//----- nvinfo : EIATTR_PARAM_CBANK
	.align		4
        /*0050*/ 	.byte	0x04, 0x0a
        /*0052*/ 	.short	(.L_64 - .L_63)
	.align		4
.L_63:
        /*0054*/ 	.word	index@(.nv.constant0._Z15floatCalcKernelPfi)
        /*0058*/ 	.short	0x0380
        /*005a*/ 	.short	0x000c


	//----- nvinfo : EIATTR_SW_WAR
	.align		4
.L_64:
        /*005c*/ 	.byte	0x04, 0x36
        /*005e*/ 	.short	(.L_66 - .L_65)
.L_65:
        /*0060*/ 	.word	0x00000008
.L_66:


//--------------------- .nv.info._Z16matrixMultKernelPfS_S_i --------------------------
	.section	.nv.info._Z16matrixMultKernelPfS_S_i,"",@"SHT_CUDA_INFO"
	.sectionflags	@""
	.align	4


	//----- nvinfo : EIATTR_CUDA_API_VERSION
	.align		4
        /*0000*/ 	.byte	0x04, 0x37
        /*0002*/ 	.short	(.L_68 - .L_67)
.L_67:
        /*0004*/ 	.word	0x00000082


	//----- nvinfo : EIATTR_KPARAM_INFO
	.align		4
.L_68:
        /*0008*/ 	.byte	0x04, 0x17
        /*000a*/ 	.short	(.L_70 - .L_69)
.L_69:
        /*000c*/ 	.word	0x00000000
        /*0010*/ 	.short	0x0003
        /*0012*/ 	.short	0x0018
        /*0014*/ 	.byte	0x00, 0xf0, 0x11, 0x00


	//----- nvinfo : EIATTR_KPARAM_INFO
	.align		4
.L_70:
        /*0018*/ 	.byte	0x04, 0x17
        /*001a*/ 	.short	(.L_72 - .L_71)
.L_71:
        /*001c*/ 	.word	0x00000000
        /*0020*/ 	.short	0x0002
        /*0022*/ 	.short	0x0010
        /*0024*/ 	.byte	0x00, 0xf5, 0x21, 0x00


	//----- nvinfo : EIATTR_KPARAM_INFO
	.align		4
.L_72:
        /*0028*/ 	.byte	0x04, 0x17
        /*002a*/ 	.short	(.L_74 - .L_73)
.L_73:
        /*002c*/ 	.word	0x00000000
        /*0030*/ 	.short	0x0001
        /*0032*/ 	.short	0x0008
        /*0034*/ 	.byte	0x00, 0xf5, 0x21, 0x00


	//----- nvinfo : EIATTR_KPARAM_INFO
	.align		4
.L_74:
        /*0038*/ 	.byte	0x04, 0x17
        /*003a*/ 	.short	(.L_76 - .L_75)
.L_75:
        /*003c*/ 	.word	0x00000000
        /*0040*/ 	.short	0x0000
        /*0042*/ 	.short	0x0000
        /*0044*/ 	.byte	0x00, 0xf5, 0x21, 0x00


	//----- nvinfo : EIATTR_SPARSE_MMA_MASK
	.align		4
.L_76:
        /*0048*/ 	.byte	0x03, 0x50
        /*004a*/ 	.short	0x0000


	//----- nvinfo : EIATTR_MAXREG_COUNT
	.align		4
        /*004c*/ 	.byte	0x03, 0x1b
        /*004e*/ 	.short	0x00ff


	//----- nvinfo : EIATTR_MERCURY_ISA_VERSION
	.align		4
        /*0050*/ 	.byte	0x03, 0x5f
        /*0052*/ 	.short	0x0101


	//----- nvinfo : EIATTR_VRC_CTA_INIT_COUNT
	.align		4
        /*0054*/ 	.byte	0x02, 0x4a
	.zero		1
	.zero		1


	//----- nvinfo : EIATTR_EXIT_INSTR_OFFSETS
	.align		4
        /*0058*/ 	.byte	0x04, 0x1c
        /*005a*/ 	.short	(.L_78 - .L_77)


	//   ....[0]....
.L_77:
        /*005c*/ 	.word	0x000000c0


	//   ....[1]....
        /*0060*/ 	.word	0x00000a90


	//----- nvinfo : EIATTR_CBANK_PARAM_SIZE
	.align		4
.L_78:
        /*0064*/ 	.byte	0x03, 0x19
        /*0066*/ 	.short	0x001c


	//----- nvinfo : EIATTR_PARAM_CBANK
	.align		4
        /*0068*/ 	.byte	0x04, 0x0a
        /*006a*/ 	.short	(.L_80 - .L_79)
	.align		4
.L_79:
        /*006c*/ 	.word	index@(.nv.constant0._Z16matrixMultKernelPfS_S_i)
        /*0070*/ 	.short	0x0380
        /*0072*/ 	.short	0x001c


	//----- nvinfo : EIATTR_SW_WAR
	.align		4
.L_80:
        /*0074*/ 	.byte	0x04, 0x36
        /*0076*/ 	.short	(.L_82 - .L_81)
.L_81:
        /*0078*/ 	.word	0x00000008
.L_82:


//--------------------- .nv.callgraph             --------------------------
	.section	.nv.callgraph,"",@"SHT_CUDA_CALLGRAPH"
	.align	4
	.sectionentsize	8
	.align		4
        /*0000*/ 	.word	0x00000000
	.align		4
        /*0004*/ 	.word	0xffffffff
	.align		4
        /*0008*/ 	.word	0x00000000
	.align		4
        /*000c*/ 	.word	0xfffffffe
	.align		4
        /*0010*/ 	.word	0x00000000
	.align		4
        /*0014*/ 	.word	0xfffffffd
	.align		4
        /*0018*/ 	.word	0x00000000
	.align		4
        /*001c*/ 	.word	0xfffffffc


//--------------------- .nv.constant4             --------------------------
	.section	.nv.constant4,"a",@progbits
	.align	8
	.align		8
.nv.constant4:
        /*0000*/ 	.dword	__cudart_i2opi_f


//--------------------- .text._Z14atomicOpKernelPfi --------------------------
	.section	.text._Z14atomicOpKernelPfi,"ax",@progbits
	.align	128
        .global         _Z14atomicOpKernelPfi
        .type           _Z14atomicOpKernelPfi,@function
        .size           _Z14atomicOpKernelPfi,(.L_x_19 - _Z14atomicOpKernelPfi)
        .other          _Z14atomicOpKernelPfi,@"STO_CUDA_ENTRY STV_DEFAULT"
_Z14atomicOpKernelPfi:
.text._Z14atomicOpKernelPfi:
[----:B------:R-:W-:Y:S01]  /*0000*/  LDC R1, c[0x0][0x37c] ;  /* 0x0000df00ff017b82 */ /* 0x000fe20000000800 */
[----:B------:R-:W0:Y:S07]  /*0010*/  S2R R0, SR_TID.X ;  /* 0x0000000000007919 */ /* 0x000e2e0000002100 */
[----:B------:R-:W0:Y:S01]  /*0020*/  S2UR UR4, SR_CTAID.X ;  /* 0x00000000000479c3 */ /* 0x000e220000002500 */
[----:B------:R-:W1:Y:S07]  /*0030*/  LDCU UR5, c[0x0][0x388] ;  /* 0x00007100ff0577ac */ /* 0x000e6e0008000800 */
[----:B------:R-:W0:Y:S02]  /*0040*/  LDC R5, c[0x0][0x360] ;  /* 0x0000d800ff057b82 */ /* 0x000e240000000800 */
[----:B0-----:R-:W-:-:S05]  /*0050*/  IMAD R5, R5, UR4, R0 ;  /* 0x0000000405057c24 */ /* 0x001fca000f8e0200 */
[----:B-1----:R-:W-:-:S13]  /*0060*/  ISETP.GE.AND P0, PT, R5, UR5, PT ;  /* 0x0000000505007c0c */ /* 0x002fda000bf06270 */
[----:B------:R-:W-:Y:S05]  /*0070*/  @P0 EXIT ;  /* 0x000000000000094d */ /* 0x000fea0003800000 */
[----:B------:R-:W0:Y:S01]  /*0080*/  LDC.64 R2, c[0x0][0x380] ;  /* 0x0000e000ff027b82 */ /* 0x000e220000000a00 */
[----:B------:R-:W1:Y:S01]  /*0090*/  LDCU.64 UR4, c[0x0][0x358] ;  /* 0x00006b00ff0477ac */ /* 0x000e620008000a00 */
[----:B------:R-:W-:Y:S02]  /*00a0*/  HFMA2 R7, -RZ, RZ, 1.875, 0 ;  /* 0x3f800000ff077431 */ /* 0x000fe400000001ff */
[----:B0-----:R-:W-:-:S05]  /*00b0*/  IMAD.WIDE R2, R5, 0x4, R2 ;  /* 0x0000000405027825 */ /* 0x001fca00078e0202 */
[----:B-1----:R-:W-:Y:S04]  /*00c0*/  REDG.E.ADD.F32.FTZ.RN.STRONG.GPU desc[UR4][R2.64], R7 ;  /* 0x00000007020079a6 */ /* 0x002fe8000c12f304 */
[----:B------:R-:W-:Y:S04]  /*00d0*/  REDG.E.ADD.F32.FTZ.RN.STRONG.GPU desc[UR4][R2.64], R7 ;  /* 0x00000007020079a6 */ /* 0x000fe8000c12f304 */
        /* <DEDUP_REMOVED lines=997> */
[----:B------:R-:W-:Y:S01]  /*3f30*/  REDG.E.ADD.F32.FTZ.RN.STRONG.GPU desc[UR4][R2.64], R7 ;  /* 0x00000007020079a6 */ /* 0x000fe2000c12f304 */
[----:B------:R-:W-:Y:S05]  /*3f40*/  EXIT ;  /* 0x000000000000794d */ /* 0x000fea0003800000 */
.L_x_0:
[----:B------:R-:W-:-:S00]  /*3f50*/  BRA `(.L_x_0) ;  /* 0xfffffffc00fc7947 */ /* 0x000fc0000383ffff */
[----:B------:R-:W-:-:S00]  /*3f60*/  NOP ;  /* 0x0000000000007918 */ /* 0x000fc00000000000 */
        /* <DEDUP_REMOVED lines=9> */
.L_x_19:


//--------------------- .text._Z17specialFuncKernelPfi --------------------------
	.section	.text._Z17specialFuncKernelPfi,"ax",@progbits
	.align	128
        .global         _Z17specialFuncKernelPfi
        .type           _Z17specialFuncKernelPfi,@function
        .size           _Z17specialFuncKernelPfi,(.L_x_20 - _Z17specialFuncKernelPfi)
        .other          _Z17specialFuncKernelPfi,@"STO_CUDA_ENTRY STV_DEFAULT"
_Z17specialFuncKernelPfi:
.text._Z17specialFuncKernelPfi:
        /* <DEDUP_REMOVED lines=10> */
[----:B0-----:R-:W-:-:S05]  /*00a0*/  IMAD.WIDE R2, R5, 0x4, R2 ;  /* 0x0000000405027825 */ /* 0x001fca00078e0202 */
[----:B-1----:R-:W2:Y:S01]  /*00b0*/  LDG.E R8, desc[UR8][R2.64] ;  /* 0x0000000802087981 */ /* 0x002ea2000c1e1900 */
[----:B------:R-:W-:Y:S01]  /*00c0*/  IMAD.MOV.U32 R11, RZ, RZ, RZ ;  /* 0x000000ffff0b7224 */ /* 0x000fe200078e00ff */
[----:B------:R-:W-:Y:S01]  /*00d0*/  UMOV UR4, URZ ;  /* 0x000000ff00047c82 */ /* 0x000fe20008000000 */
[----:B--2---:R-:W-:-:S04]  /*00e0*/  FMUL R8, R8, R8 ;  /* 0x0000000808087220 */ /* 0x004fc80000400000 */
[C---:B------:R-:W-:Y:S01]  /*00f0*/  FMUL R0, R8.reuse, 0.63661974668502807617 ;  /* 0x3f22f98308007820 */ /* 0x040fe20000400000 */
[----:B------:R-:W-:Y:S01]  /*0100*/  SHF.R.U32.HI R10, RZ, 0x17, R8 ;  /* 0x00000017ff0a7819 */ /* 0x000fe20000011608 */
[C---:B------:R-:W-:Y:S01]  /*0110*/  IMAD.SHL.U32 R12, R8.reuse, 0x100, RZ ;  /* 0x00000100080c7824 */ /* 0x040fe200078e00ff */
[----:B------:R-:W-:Y:S02]  /*0120*/  FSETP.GE.AND P0, PT, R8, 105615, PT ;  /* 0x47ce47800800780b */ /* 0x000fe40003f06000 */
[----:B------:R-:W-:Y:S01]  /*0130*/  LOP3.LUT R5, R10, 0xe0, RZ, 0xc0, !PT ;  /* 0x000000e00a057812 */ /* 0x000fe200078ec0ff */
[----:B------:R-:W0:Y:S01]  /*0140*/  F2I.NTZ R0, R0 ;  /* 0x0000000000007305 */ /* 0x000e220000203100 */
[----:B------:R-:W-:Y:S02]  /*0150*/  FSETP.EQ.OR P1, PT, R8, +INF , !P0 ;  /* 0x7f8000000800780b */ /* 0x000fe40004722400 */
[----:B------:R-:W-:Y:S01]  /*0160*/  LOP3.LUT R10, R10, 0x1f, RZ, 0xc0, !PT ;  /* 0x0000001f0a0a7812 */ /* 0x000fe200078ec0ff */
[----:B------:R-:W-:Y:S01]  /*0170*/  VIADD R5, R5, 0xffffff80 ;  /* 0xffffff8005057836 */ /* 0x000fe20000000000 */
[----:B------:R-:W-:-:S02]  /*0180*/  P2R R18, PR, RZ, 0x2 ;  /* 0x00000002ff127803 */ /* 0x000fc40000000000 */
[----:B------:R-:W-:Y:S02]  /*0190*/  LOP3.LUT R12, R12, 0x80000000, RZ, 0xfc, !PT ;  /* 0x800000000c0c7812 */ /* 0x000fe400078efcff */
[----:B------:R-:W-:Y:S02]  /*01a0*/  SHF.R.U32.HI R5, RZ, 0x5, R5 ;  /* 0x00000005ff057819 */ /* 0x000fe40000011605 */
[----:B------:R-:W-:-:S03]  /*01b0*/  IADD3 R14, PT, PT, -R10, 0x20, RZ ;  /* 0x000000200a0e7810 */ /* 0x000fc60007ffe1ff */
[----:B------:R-:W-:Y:S01]  /*01c0*/  IMAD.U32 R15, R5, -0x4, RZ ;  /* 0xfffffffc050f7824 */ /* 0x000fe200078e00ff */
[----:B0-----:R-:W-:Y:S02]  /*01d0*/  I2FP.F32.S32 R9, R0 ;  /* 0x0000000000097245 */ /* 0x001fe40000201400 */
[----:B------:R-:W-:-:S03]  /*01e0*/  SEL R13, R0, RZ, !P0 ;  /* 0x000000ff000d7207 */ /* 0x000fc60004000000 */
[----:B------:R-:W-:-:S04]  /*01f0*/  FFMA R4, R9, -1.5707962512969970703, R8 ;  /* 0xbfc90fda09047823 */ /* 0x000fc80000000008 */
[----:B------:R-:W-:-:S04]  /*0200*/  FFMA R4, R9, -7.5497894158615963534e-08, R4 ;  /* 0xb3a2216809047823 */ /* 0x000fc80000000004 */
[----:B------:R-:W-:Y:S01]  /*0210*/  FFMA R9, R9, -5.3903029534742383927e-15, R4 ;  /* 0xa7c234c509097823 */ /* 0x000fe20000000004 */
[----:B------:R-:W-:-:S07]  /*0220*/  @P0 FMUL R9, RZ, R8 ;  /* 0x00000008ff090220 */ /* 0x000fce0000400000 */
.L_x_6:
[----:B------:R-:W-:Y:S01]  /*0230*/  ISETP.NE.AND P0, PT, R18, RZ, PT ;  /* 0x000000ff1200720c */ /* 0x000fe20003f05270 */
[----:B------:R-:W-:Y:S01]  /*0240*/  BSSY.RECONVERGENT B0, `(.L_x_1) ;  /* 0x000005a000007945 */ /* 0x000fe20003800200 */
[----:B------:R-:W-:Y:S02]  /*0250*/  IMAD.MOV.U32 R25, RZ, RZ, R13 ;  /* 0x000000ffff197224 */ /* 0x000fe400078e000d */
[----:B------:R-:W-:-:S09]  /*0260*/  IMAD.MOV.U32 R0, RZ, RZ, R9 ;  /* 0x000000ffff007224 */ /* 0x000fd200078e0009 */
[----:B------:R-:W-:Y:S05]  /*0270*/  @P0 BRA `(.L_x_2) ;  /* 0x0000000400580947 */ /* 0x000fea0003800000 */
[----:B------:R-:W-:Y:S02]  /*0280*/  HFMA2 R17, -RZ, RZ, 0, 0 ;  /* 0x00000000ff117431 */ /* 0x000fe400000001ff */
[----:B------:R-:W-:Y:S01]  /*0290*/  IMAD.MOV.U32 R25, RZ, RZ, RZ ;  /* 0x000000ffff197224 */ /* 0x000fe200078e00ff */
[----:B------:R-:W0:Y:S01]  /*02a0*/  LDCU.64 UR10, c[0x4][URZ] ;  /* 0x01000000ff0a77ac */ /* 0x000e220008000a00 */
[----:B------:R-:W-:Y:S01]  /*02b0*/  UMOV UR6, URZ ;  /* 0x000000ff00067c82 */ /* 0x000fe20008000000 */
[----:B------:R-:W-:-:S05]  /*02c0*/  UMOV UR5, URZ ;  /* 0x000000ff00057c82 */ /* 0x000fca0008000000 */
.L_x_3:
[----:B0-----:R-:W-:Y:S02]  /*02d0*/  IMAD.U32 R5, RZ, RZ, UR11 ;  /* 0x0000000bff057e24 */ /* 0x001fe4000f8e00ff */
[----:B------:R-:W-:-:S05]  /*02e0*/  IMAD.U32 R4, RZ, RZ, UR10 ;  /* 0x0000000aff047e24 */ /* 0x000fca000f8e00ff */
[----:B------:R-:W2:Y:S01]  /*02f0*/  LDG.E.CONSTANT R5, desc[UR8][R4.64] ;  /* 0x0000000804057981 */ /* 0x000ea2000c1e9900 */
[----:B------:R-:W-:Y:S01]  /*0300*/  UIADD3 UR5, UPT, UPT, UR5, 0x1, URZ ;  /* 0x0000000105057890 */ /* 0x000fe2000fffe0ff */
[C---:B------:R-:W-:Y:S01]  /*0310*/  ISETP.EQ.AND P0, PT, R17.reuse, RZ, PT ;  /* 0x000000ff1100720c */ /* 0x040fe20003f02270 */
[----:B------:R-:W-:Y:S01]  /*0320*/  UIADD3 UR10, UP1, UPT, UR10, 0x4, URZ ;  /* 0x000000040a0a7890 */ /* 0x000fe2000ff3e0ff */
[C---:B------:R-:W-:Y:S01]  /*0330*/  ISETP.EQ.AND P1, PT, R17.reuse, 0x4, PT ;  /* 0x000000041100780c */ /* 0x040fe20003f22270 */
[----:B------:R-:W-:Y:S01]  /*0340*/  UISETP.NE.AND UP0, UPT, UR5, 0x6, UPT ;  /* 0x000000060500788c */ /* 0x000fe2000bf05270 */
[C---:B------:R-:W-:Y:S01]  /*0350*/  ISETP.EQ.AND P3, PT, R17.reuse, 0xc, PT ;  /* 0x0000000c1100780c */ /* 0x040fe20003f62270 */
[----:B------:R-:W-:Y:S01]  /*0360*/  UIADD3.X UR11, UPT, UPT, URZ, UR11, URZ, UP1, !UPT ;  /* 0x0000000bff0b7290 */ /* 0x000fe20008ffe4ff */
[C---:B------:R-:W-:Y:S02]  /*0370*/  ISETP.EQ.AND P4, PT, R17.reuse, 0x10, PT ;  /* 0x000000101100780c */ /* 0x040fe40003f82270 */
[----:B------:R-:W-:Y:S01]  /*0380*/  ISETP.EQ.AND P5, PT, R17, 0x14, PT ;  /* 0x000000141100780c */ /* 0x000fe20003fa2270 */
[----:B--2---:R-:W-:-:S03]  /*0390*/  IMAD.WIDE.U32 R6, R5, R12, RZ ;  /* 0x0000000c05067225 */ /* 0x004fc600078e00ff */
[----:B------:R-:W-:-:S04]  /*03a0*/  IADD3 R0, P2, PT, R6, R25, RZ ;  /* 0x0000001906007210 */ /* 0x000fc80007f5e0ff */
[----:B------:R-:W-:Y:S01]  /*03b0*/  IADD3.X R25, PT, PT, R7, UR6, RZ, P2, !PT ;  /* 0x0000000607197c10 */ /* 0x000fe200097fe4ff */
[--C-:B------:R-:W-:Y:S01]  /*03c0*/  @P0 IMAD.MOV.U32 R16, RZ, RZ, R0.reuse ;  /* 0x000000ffff100224 */ /* 0x100fe200078e0000 */
[C---:B------:R-:W-:Y:S01]  /*03d0*/  ISETP.EQ.AND P2, PT, R17.reuse, 0x8, PT ;  /* 0x000000081100780c */ /* 0x040fe20003f42270 */
[--C-:B------:R-:W-:Y:S01]  /*03e0*/  @P1 IMAD.MOV.U32 R20, RZ, RZ, R0.reuse ;  /* 0x000000ffff141224 */ /* 0x100fe200078e0000 */
[----:B------:R-:W-:Y:S01]  /*03f0*/  @P4 MOV R23, R0 ;  /* 0x0000000000174202 */ /* 0x000fe20000000f00 */
[--C-:B------:R-:W-:Y:S02]  /*0400*/  @P3 IMAD.MOV.U32 R22, RZ, RZ, R0.reuse ;  /* 0x000000ffff163224 */ /* 0x100fe400078e0000 */
[----:B------:R-:W-:Y:S02]  /*0410*/  @P5 IMAD.MOV.U32 R19, RZ, RZ, R0 ;  /* 0x000000ffff135224 */ /* 0x000fe400078e0000 */
[----:B------:R-:W-:-:S06]  /*0420*/  VIADD R17, R17, 0x4 ;  /* 0x0000000411117836 */ /* 0x000fcc0000000000 */
[----:B------:R-:W-:Y:S01]  /*0430*/  @P2 IMAD.MOV.U32 R21, RZ, RZ, R0 ;  /* 0x000000ffff152224 */ /* 0x000fe200078e0000 */
[----:B------:R-:W-:Y:S06]  /*0440*/  BRA.U UP0, `(.L_x_3) ;  /* 0xfffffffd00a07547 */ /* 0x000fec000b83ffff */
[C---:B------:R-:W-:Y:S01]  /*0450*/  ISETP.EQ.AND P3, PT, R15.reuse, -0x18, PT ;  /* 0xffffffe80f00780c */ /* 0x040fe20003f62270 */
[----:B------:R-:W-:Y:S01]  /*0460*/  BSSY.RECONVERGENT B1, `(.L_x_4) ;  /* 0x0000026000017945 */ /* 0x000fe20003800200 */
[C---:B------:R-:W-:Y:S02]  /*0470*/  ISETP.EQ.AND P4, PT, R15.reuse, -0x14, PT ;  /* 0xffffffec0f00780c */ /* 0x040fe40003f82270 */
[C---:B------:R-:W-:Y:S02]  /*0480*/  ISETP.EQ.AND P0, PT, R15.reuse, -0x10, PT ;  /* 0xfffffff00f00780c */ /* 0x040fe40003f02270 */
[C---:B------:R-:W-:Y:S02]  /*0490*/  ISETP.EQ.AND P1, PT, R15.reuse, -0xc, PT ;  /* 0xfffffff40f00780c */ /* 0x040fe40003f22270 */
[----:B------:R-:W-:Y:S02]  /*04a0*/  ISETP.EQ.AND P2, PT, R15, -0x8, PT ;  /* 0xfffffff80f00780c */ /* 0x000fe40003f42270 */
[----:B------:R-:W-:-:S02]  /*04b0*/  ISETP.NE.AND P6, PT, R10, RZ, PT ;  /* 0x000000ff0a00720c */ /* 0x000fc40003fc5270 */
[C---:B------:R-:W-:Y:S01]  /*04c0*/  ISETP.EQ.AND P5, PT, R15.reuse, 0x4, PT ;  /* 0x000000040f00780c */ /* 0x040fe20003fa2270 */
[--C-:B------:R-:W-:Y:S01]  /*04d0*/  @P3 IMAD.MOV.U32 R17, RZ, RZ, R16.reuse ;  /* 0x000000ffff113224 */ /* 0x100fe200078e0010 */
[C---:B------:R-:W-:Y:S01]  /*04e0*/  ISETP.EQ.AND P3, PT, R15.reuse, -0x4, PT ;  /* 0xfffffffc0f00780c */ /* 0x040fe20003f62270 */
[----:B------:R-:W-:Y:S02]  /*04f0*/  @P4 IMAD.MOV.U32 R0, RZ, RZ, R16 ;  /* 0x000000ffff004224 */ /* 0x000fe400078e0010 */
[--C-:B------:R-:W-:Y:S01]  /*0500*/  @P4 IMAD.MOV.U32 R17, RZ, RZ, R20.reuse ;  /* 0x000000ffff114224 */ /* 0x100fe200078e0014 */
[----:B------:R-:W-:Y:S01]  /*0510*/  ISETP.EQ.AND P4, PT, R15, RZ, PT ;  /* 0x000000ff0f00720c */ /* 0x000fe20003f82270 */
[----:B------:R-:W-:Y:S01]  /*0520*/  @P0 IMAD.MOV.U32 R0, RZ, RZ, R20 ;  /* 0x000000ffff000224 */ /* 0x000fe200078e0014 */
[----:B------:R-:W-:Y:S01]  /*0530*/  @P0 MOV R17, R21 ;  /* 0x0000001500110202 */ /* 0x000fe20000000f00 */
[----:B------:R-:W-:Y:S02]  /*0540*/  @P1 IMAD.MOV.U32 R0, RZ, RZ, R21 ;  /* 0x000000ffff001224 */ /* 0x000fe400078e0015 */
[----:B------:R-:W-:-:S02]  /*0550*/  @P1 IMAD.MOV.U32 R17, RZ, RZ, R22 ;  /* 0x000000ffff111224 */ /* 0x000fc400078e0016 */
[----:B------:R-:W-:Y:S02]  /*0560*/  @P2 IMAD.MOV.U32 R0, RZ, RZ, R22 ;  /* 0x000000ffff002224 */ /* 0x000fe400078e0016 */
[--C-:B------:R-:W-:Y:S02]  /*0570*/  @P2 IMAD.MOV.U32 R17, RZ, RZ, R23.reuse ;  /* 0x000000ffff112224 */ /* 0x100fe400078e0017 */
[----:B------:R-:W-:Y:S02]  /*0580*/  @P3 IMAD.MOV.U32 R0, RZ, RZ, R23 ;  /* 0x000000ffff003224 */ /* 0x000fe400078e0017 */
[----:B------:R-:W-:Y:S01]  /*0590*/  @P3 IMAD.MOV.U32 R17, RZ, RZ, R19 ;  /* 0x000000ffff113224 */ /* 0x000fe200078e0013 */
[----:B------:R-:W-:Y:S01]  /*05a0*/  @P4 MOV R0, R19 ;  /* 0x0000001300004202 */ /* 0x000fe20000000f00 */
[--C-:B------:R-:W-:Y:S02]  /*05b0*/  @P4 IMAD.MOV.U32 R17, RZ, RZ, R25.reuse ;  /* 0x000000ffff114224 */ /* 0x100fe400078e0019 */
[----:B------:R-:W-:Y:S01]  /*05c0*/  @P5 IMAD.MOV.U32 R0, RZ, RZ, R25 ;  /* 0x000000ffff005224 */ /* 0x000fe200078e0019 */
[----:B------:R-:W-:Y:S06]  /*05d0*/  @!P6 BRA `(.L_x_5) ;  /* 0x000000000038e947 */ /* 0x000fec0003800000 */
[----:B------:R-:W-:Y:S01]  /*05e0*/  @P0 IMAD.MOV.U32 R5, RZ, RZ, R16 ;  /* 0x000000ffff050224 */ /* 0x000fe200078e0010 */
[----:B------:R-:W-:Y:S01]  /*05f0*/  ISETP.EQ.AND P0, PT, R15, 0x8, PT ;  /* 0x000000080f00780c */ /* 0x000fe20003f02270 */
[----:B------:R-:W-:Y:S01]  /*0600*/  @P1 IMAD.MOV.U32 R5, RZ, RZ, R20 ;  /* 0x000000ffff051224 */ /* 0x000fe200078e0014 */
[----:B------:R-:W-:Y:S01]  /*0610*/  SHF.L.U32 R4, R0, R10, RZ ;  /* 0x0000000a00047219 */ /* 0x000fe200000006ff */
[----:B------:R-:W-:Y:S01]  /*0620*/  @P2 IMAD.MOV.U32 R5, RZ, RZ, R21 ;  /* 0x000000ffff052224 */ /* 0x000fe200078e0015 */
[----:B------:R-:W-:Y:S01]  /*0630*/  @P3 MOV R5, R22 ;  /* 0x0000001600053202 */ /* 0x000fe20000000f00 */
[----:B------:R-:W-:Y:S01]  /*0640*/  @P4 IMAD.MOV.U32 R5, RZ, RZ, R23 ;  /* 0x000000ffff054224 */ /* 0x000fe200078e0017 */
[----:B------:R-:W-:Y:S01]  /*0650*/  SHF.L.U32 R17, R17, R10, RZ ;  /* 0x0000000a11117219 */ /* 0x000fe200000006ff */
[----:B------:R-:W-:Y:S01]  /*0660*/  @P5 IMAD.MOV.U32 R5, RZ, RZ, R19 ;  /* 0x000000ffff055224 */ /* 0x000fe200078e0013 */
[----:B------:R-:W-:-:S05]  /*0670*/  SHF.R.U32.HI R0, RZ, R14, R0 ;  /* 0x0000000eff007219 */ /* 0x000fca0000011600 */
[----:B------:R-:W-:Y:S02]  /*0680*/  @P0 IMAD.MOV.U32 R5, RZ, RZ, R25 ;  /* 0x000000ffff050224 */ /* 0x000fe400078e0019 */
[----:B------:R-:W-:-:S03]  /*0690*/  IMAD.IADD R17, R17, 0x1, R0 ;  /* 0x0000000111117824 */ /* 0x000fc600078e0200 */
[----:B------:R-:W-:-:S05]  /*06a0*/  SHF.R.U32.HI R5, RZ, R14, R5 ;  /* 0x0000000eff057219 */ /* 0x000fca0000011605 */
[----:B------:R-:W-:-:S07]  /*06b0*/  IMAD.IADD R0, R4, 0x1, R5 ;  /* 0x0000000104007824 */ /* 0x000fce00078e0205 */
.L_x_5:
[----:B------:R-:W-:Y:S05]  /*06c0*/  BSYNC.RECONVERGENT B1 ;  /* 0x0000000000017941 */ /* 0x000fea0003800200 */
.L_x_4:
[C---:B------:R-:W-:Y:S01]  /*06d0*/  SHF.L.W.U32.HI R25, R0.reuse, 0x2, R17 ;  /* 0x0000000200197819 */ /* 0x040fe20000010e11 */
[----:B------:R-:W-:Y:S01]  /*06e0*/  UMOV UR6, 0x54442d19 ;  /* 0x54442d1900067882 */ /* 0x000fe20000000000 */
[----:B------:R-:W-:Y:S01]  /*06f0*/  SHF.L.U32 R0, R0, 0x2, RZ ;  /* 0x0000000200007819 */ /* 0x000fe200000006ff */
[----:B------:R-:W-:Y:S01]  /*0700*/  UMOV UR7, 0x3bf921fb ;  /* 0x3bf921fb00077882 */ /* 0x000fe20000000000 */
[----:B------:R-:W-:Y:S02]  /*0710*/  SHF.R.S32.HI R5, RZ, 0x1f, R25 ;  /* 0x0000001fff057819 */ /* 0x000fe40000011419 */
[----:B------:R-:W-:Y:S02]  /*0720*/  ISETP.GE.AND P0, PT, R8, RZ, PT ;  /* 0x000000ff0800720c */ /* 0x000fe40003f06270 */
[C---:B------:R-:W-:Y:S02]  /*0730*/  LOP3.LUT R4, R5.reuse, R0, RZ, 0x3c, !PT ;  /* 0x0000000005047212 */ /* 0x040fe400078e3cff */
[----:B------:R-:W-:-:S02]  /*0740*/  LOP3.LUT R5, R5, R25, RZ, 0x3c, !PT ;  /* 0x0000001905057212 */ /* 0x000fc400078e3cff */
[----:B------:R-:W-:Y:S02]  /*0750*/  SHF.R.U32.HI R0, RZ, 0x1e, R17 ;  /* 0x0000001eff007819 */ /* 0x000fe40000011611 */
[C---:B------:R-:W-:Y:S02]  /*0760*/  LOP3.LUT R24, R25.reuse, R8, RZ, 0x3c, !PT ;  /* 0x0000000819187212 */ /* 0x040fe400078e3cff */
[----:B------:R-:W0:Y:S01]  /*0770*/  I2F.F64.S64 R4, R4 ;  /* 0x0000000400047312 */ /* 0x000e220000301c00 */
[----:B------:R-:W-:Y:S02]  /*0780*/  LEA.HI R25, R25, R0, RZ, 0x1 ;  /* 0x0000000019197211 */ /* 0x000fe400078f08ff */
[----:B------:R-:W-:-:S03]  /*0790*/  ISETP.GE.AND P1, PT, R24, RZ, PT ;  /* 0x000000ff1800720c */ /* 0x000fc60003f26270 */
[----:B------:R-:W-:Y:S01]  /*07a0*/  @!P0 IMAD.MOV R25, RZ, RZ, -R25 ;  /* 0x000000ffff198224 */ /* 0x000fe200078e0a19 */
[----:B0-----:R-:W-:-:S10]  /*07b0*/  DMUL R6, R4, UR6 ;  /* 0x0000000604067c28 */ /* 0x001fd40008000000 */
[----:B------:R-:W0:Y:S02]  /*07c0*/  F2F.F32.F64 R6, R6 ;  /* 0x0000000600067310 */ /* 0x000e240000301000 */
[----:B0-----:R-:W-:-:S07]  /*07d0*/  FSEL R0, -R6, R6, !P1 ;  /* 0x0000000606007208 */ /* 0x001fce0004800100 */
.L_x_2:
[----:B------:R-:W-:Y:S05]  /*07e0*/  BSYNC.RECONVERGENT B0 ;  /* 0x0000000000007941 */ /* 0x000fea0003800200 */
.L_x_1:
[----:B------:R-:W-:Y:S01]  /*07f0*/  LOP3.LUT R6, R25, 0x1, RZ, 0xc0, !PT ;  /* 0x0000000119067812 */ /* 0x000fe200078ec0ff */
[----:B------:R-:W-:Y:S02]  /*0800*/  IMAD.MOV.U32 R4, RZ, RZ, 0x37cbac00 ;  /* 0x37cbac00ff047424 */ /* 0x000fe400078e00ff */
[----:B------:R-:W-:Y:S01]  /*0810*/  FMUL R5, R0, R0 ;  /* 0x0000000000057220 */ /* 0x000fe20000400000 */
[----:B------:R-:W-:Y:S01]  /*0820*/  IMAD.MOV.U32 R17, RZ, RZ, 0x3effffff ;  /* 0x3effffffff117424 */ /* 0x000fe200078e00ff */
[----:B------:R-:W-:Y:S01]  /*0830*/  ISETP.NE.U32.AND P0, PT, R6, 0x1, PT ;  /* 0x000000010600780c */ /* 0x000fe20003f05070 */
[----:B------:R-:W-:Y:S02]  /*0840*/  IMAD.MOV.U32 R6, RZ, RZ, 0x3d2aaabb ;  /* 0x3d2aaabbff067424 */ /* 0x000fe400078e00ff */
[----:B------:R-:W-:Y:S01]  /*0850*/  FFMA R4, R5, R4, -0.0013887860113754868507 ;  /* 0xbab607ed05047423 */ /* 0x000fe20000000004 */
[----:B------:R-:W-:Y:S01]  /*0860*/  LOP3.LUT P1, RZ, R25, 0x2, RZ, 0xc0, !PT ;  /* 0x0000000219ff7812 */ /* 0x000fe2000782c0ff */
[----:B------:R-:W-:Y:S01]  /*0870*/  UIADD3 UR4, UPT, UPT, UR4, 0x1, URZ ;  /* 0x0000000104047890 */ /* 0x000fe2000fffe0ff */
[----:B------:R-:W-:-:S02]  /*0880*/  FSEL R0, R0, 1, P0 ;  /* 0x3f80000000007808 */ /* 0x000fc40000000000 */
[----:B------:R-:W-:Y:S01]  /*0890*/  FSEL R4, R4, -0.00019574658654164522886, !P0 ;  /* 0xb94d415304047808 */ /* 0x000fe20004000000 */
[----:B------:R-:W-:Y:S01]  /*08a0*/  UISETP.NE.AND UP0, UPT, UR4, 0x3e8, UPT ;  /* 0x000003e80400788c */ /* 0x000fe2000bf05270 */
[----:B------:R-:W-:Y:S01]  /*08b0*/  FSEL R6, R6, 0.0083327032625675201416, !P0 ;  /* 0x3c0885e406067808 */ /* 0x000fe20004000000 */
[----:B------:R-:W-:Y:S01]  /*08c0*/  FFMA R7, R5, R0, RZ ;  /* 0x0000000005077223 */ /* 0x000fe200000000ff */
[----:B------:R-:W-:-:S03]  /*08d0*/  FSEL R17, -R17, -0.16666662693023681641, !P0 ;  /* 0xbe2aaaa811117808 */ /* 0x000fc60004000100 */
[----:B------:R-:W-:-:S04]  /*08e0*/  FFMA R4, R5, R4, R6 ;  /* 0x0000000405047223 */ /* 0x000fc80000000006 */
[----:B------:R-:W-:-:S04]  /*08f0*/  FFMA R4, R5, R4, R17 ;  /* 0x0000000405047223 */ /* 0x000fc80000000011 */
[----:B------:R-:W-:-:S04]  /*0900*/  FFMA R0, R7, R4, R0 ;  /* 0x0000000407007223 */ /* 0x000fc80000000000 */
[----:B------:R-:W-:-:S04]  /*0910*/  @P1 FADD R0, RZ, -R0 ;  /* 0x80000000ff001221 */ /* 0x000fc80000000000 */
[----:B------:R-:W-:Y:S01]  /*0920*/  FADD R11, R0, R11 ;  /* 0x0000000b000b7221 */ /* 0x000fe20000000000 */
[----:B------:R-:W-:Y:S06]  /*0930*/  BRA.U UP0, `(.L_x_6) ;  /* 0xfffffff9003c7547 */ /* 0x000fec000b83ffff */
[----:B------:R-:W-:Y:S01]  /*0940*/  STG.E desc[UR8][R2.64], R11 ;  /* 0x0000000b02007986 */ /* 0x000fe2000c101908 */
[----:B------:R-:W-:Y:S05]  /*0950*/  EXIT ;  /* 0x000000000000794d */ /* 0x000fea0003800000 */
.L_x_7:
        /* <DEDUP_REMOVED lines=10> */
.L_x_20:


//--------------------- .text._Z15floatCalcKernelPfi --------------------------
	.section	.text._Z15floatCalcKernelPfi,"ax",@progbits
	.align	128
        .global         _Z15floatCalcKernelPfi
        .type           _Z15floatCalcKernelPfi,@function
        .size           _Z15floatCalcKernelPfi,(.L_x_18 - _Z15floatCalcKernelPfi)
        .other          _Z15floatCalcKernelPfi,@"STO_CUDA_ENTRY STV_DEFAULT"
_Z15floatCalcKernelPfi:
.text._Z15floatCalcKernelPfi:
        /* <DEDUP_REMOVED lines=12> */
[----:B------:R-:W-:Y:S01]  /*00c0*/  BSSY.RECONVERGENT B0, `(.L_x_8) ;  /* 0x000000d000007945 */ /* 0x000fe20003800200 */
[----:B--2---:R-:W-:-:S04]  /*00d0*/  FMUL R0, R0, R0 ;  /* 0x0000000000007220 */ /* 0x004fc80000400000 */
[----:B------:R0:W1:Y:S01]  /*00e0*/  MUFU.RSQ R5, R0 ;  /* 0x0000000000057308 */ /* 0x0000620000001400 */
[----:B------:R-:W-:-:S04]  /*00f0*/  IADD3 R4, PT, PT, R0, -0xd000000, RZ ;  /* 0xf300000000047810 */ /* 0x000fc80007ffe0ff */
[----:B------:R-:W-:-:S13]  /*0100*/  ISETP.GT.U32.AND P0, PT, R4, 0x727fffff, PT ;  /* 0x727fffff0400780c */ /* 0x000fda0003f04070 */
[----:B01----:R-:W-:Y:S05]  /*0110*/  @!P0 BRA `(.L_x_9) ;  /* 0x00000000000c8947 */ /* 0x003fea0003800000 */
[----:B------:R-:W-:-:S07]  /*0120*/  MOV R9, 0x140 ;  /* 0x0000014000097802 */ /* 0x000fce0000000f00 */
[----:B------:R-:W-:Y:S05]  /*0130*/  CALL.REL.NOINC `($__internal_0_$__cuda_sm20_sqrt_rn_f32_slowpath) ;  /* 0x0000003c00c07944 */ /* 0x000fea0003c00000 */
[----:B------:R-:W-:Y:S05]  /*0140*/  BRA `(.L_x_10) ;  /* 0x0000000000107947 */ /* 0x000fea0003800000 */
.L_x_9:
[----:B------:R-:W-:Y:S01]  /*0150*/  FMUL.FTZ R7, R0, R5 ;  /* 0x0000000500077220 */ /* 0x000fe20000410000 */
[----:B------:R-:W-:-:S03]  /*0160*/  FMUL.FTZ R5, R5, 0.5 ;  /* 0x3f00000005057820 */ /* 0x000fc60000410000 */
[----:B------:R-:W-:-:S04]  /*0170*/  FFMA R0, -R7, R7, R0 ;  /* 0x0000000707007223 */ /* 0x000fc80000000100 */
[----:B------:R-:W-:-:S07]  /*0180*/  FFMA R0, R0, R5, R7 ;  /* 0x0000000500007223 */ /* 0x000fce0000000007 */
.L_x_10:
[----:B------:R-:W-:Y:S05]  /*0190*/  BSYNC.RECONVERGENT B0 ;  /* 0x0000000000007941 */ /* 0x000fea0003800200 */
.L_x_8:
[----:B------:R-:W-:-:S04]  /*01a0*/  FADD R5, RZ, R0 ;  /* 0x00000000ff057221 */ /* 0x000fc80000000000 */
[----:B------:R-:W-:-:S04]  /*01b0*/  FADD R5, R5, R0 ;  /* 0x0000000005057221 */ /* 0x000fc80000000000 */
        /* <DEDUP_REMOVED lines=997> */
[----:B------:R-:W-:-:S05]  /*4010*/  FADD R5, R5, R0 ;  /* 0x0000000005057221 */ /* 0x000fca0000000000 */
[----:B------:R-:W-:Y:S01]  /*4020*/  STG.E desc[UR4][R2.64], R5 ;  /* 0x0000000502007986 */ /* 0x000fe2000c101904 */
[----:B------:R-:W-:Y:S05]  /*4030*/  EXIT ;  /* 0x000000000000794d */ /* 0x000fea0003800000 */
        .weak           $__internal_0_$__cuda_sm20_sqrt_rn_f32_slowpath
        .type           $__internal_0_$__cuda_sm20_sqrt_rn_f32_slowpath,@function
        .size           $__internal_0_$__cuda_sm20_sqrt_rn_f32_slowpath,(.L_x_18 - $__internal_0_$__cuda_sm20_sqrt_rn_f32_slowpath)
$__internal_0_$__cuda_sm20_sqrt_rn_f32_slowpath:
[----:B------:R-:W-:-:S13]  /*4040*/  LOP3.LUT P0, RZ, R0, 0x7fffffff, RZ, 0xc0, !PT ;  /* 0x7fffffff00ff7812 */ /* 0x000fda000780c0ff */
[----:B------:R-:W-:Y:S01]  /*4050*/  @!P0 MOV R4, R0 ;  /* 0x0000000000048202 */ /* 0x000fe20000000f00 */
[----:B------:R-:W-:Y:S06]  /*4060*/  @!P0 BRA `(.L_x_11) ;  /* 0x0000000000408947 */ /* 0x000fec0003800000 */
[----:B------:R-:W-:-:S13]  /*4070*/  FSETP.GEU.FTZ.AND P0, PT, R0, RZ, PT ;  /* 0x000000ff0000720b */ /* 0x000fda0003f1e000 */
[----:B------:R-:W-:Y:S01]  /*4080*/  @!P0 MOV R4, 0x7fffffff ;  /* 0x7fffffff00048802 */ /* 0x000fe20000000f00 */
[----:B------:R-:W-:Y:S06]  /*4090*/  @!P0 BRA `(.L_x_11) ;  /* 0x0000000000348947 */ /* 0x000fec0003800000 */
[----:B------:R-:W-:-:S13]  /*40a0*/  FSETP.GTU.FTZ.AND P0, PT, |R0|, +INF , PT ;  /* 0x7f8000000000780b */ /* 0x000fda0003f1c200 */
[----:B------:R-:W-:Y:S01]  /*40b0*/  @P0 FADD.FTZ R4, R0, 1 ;  /* 0x3f80000000040421 */ /* 0x000fe20000010000 */
[----:B------:R-:W-:Y:S06]  /*40c0*/  @P0 BRA `(.L_x_11) ;  /* 0x0000000000280947 */ /* 0x000fec0003800000 */
[----:B------:R-:W-:-:S13]  /*40d0*/  FSETP.NEU.FTZ.AND P0, PT, |R0|, +INF , PT ;  /* 0x7f8000000000780b */ /* 0x000fda0003f1d200 */
[----:B------:R-:W-:-:S04]  /*40e0*/  @P0 FFMA R5, R0, 1.84467440737095516160e+19, RZ ;  /* 0x5f80000000050823 */ /* 0x000fc800000000ff */
[----:B------:R-:W0:Y:S02]  /*40f0*/  @P0 MUFU.RSQ R4, R5 ;  /* 0x0000000500040308 */ /* 0x000e240000001400 */
[----:B0-----:R-:W-:Y:S01]  /*4100*/  @P0 FMUL.FTZ R6, R5, R4 ;  /* 0x0000000405060220 */ /* 0x001fe20000410000 */
[----:B------:R-:W-:Y:S01]  /*4110*/  @P0 FMUL.FTZ R8, R4, 0.5 ;  /* 0x3f00000004080820 */ /* 0x000fe20000410000 */
[----:B------:R-:W-:Y:S02]  /*4120*/  @!P0 MOV R4, R0 ;  /* 0x0000000000048202 */ /* 0x000fe40000000f00 */
[----:B------:R-:W-:-:S04]  /*4130*/  @P0 FADD.FTZ R7, -R6, -RZ ;  /* 0x800000ff06070221 */ /* 0x000fc80000010100 */
[----:B------:R-:W-:-:S04]  /*4140*/  @P0 FFMA R7, R6, R7, R5 ;  /* 0x0000000706070223 */ /* 0x000fc80000000005 */
[----:B------:R-:W-:-:S04]  /*4150*/  @P0 FFMA R7, R7, R8, R6 ;  /* 0x0000000807070223 */ /* 0x000fc80000000006 */
[----:B------:R-:W-:-:S07]  /*4160*/  @P0 FMUL.FTZ R4, R7, 2.3283064365386962891e-10 ;  /* 0x2f80000007040820 */ /* 0x000fce0000410000 */
.L_x_11:
[----:B------:R-:W-:Y:S01]  /*4170*/  HFMA2 R5, -RZ, RZ, 0, 0 ;  /* 0x00000000ff057431 */ /* 0x000fe200000001ff */
[----:B------:R-:W-:Y:S02]  /*4180*/  MOV R0, R4 ;  /* 0x0000000400007202 */ /* 0x000fe40000000f00 */
[----:B------:R-:W-:-:S04]  /*4190*/  MOV R4, R9 ;  /* 0x0000000900047202 */ /* 0x000fc80000000f00 */
[----:B------:R-:W-:Y:S05]  /*41a0*/  RET.REL.NODEC R4 `(_Z15floatCalcKernelPfi) ;  /* 0xffffffbc04947950 */ /* 0x000fea0003c3ffff */
.L_x_12:
        /* <DEDUP_REMOVED lines=13> */
.L_x_18:


//--------------------- .text._Z16matrixMultKernelPfS_S_i --------------------------
	.section	.text._Z16matrixMultKernelPfS_S_i,"ax",@progbits
	.align	128
        .global         _Z16matrixMultKernelPfS_S_i
        .type           _Z16matrixMultKernelPfS_S_i,@function
        .size           _Z16matrixMultKernelPfS_S_i,(.L_x_22 - _Z16matrixMultKernelPfS_S_i)
        .other          _Z16matrixMultKernelPfS_S_i,@"STO_CUDA_ENTRY STV_DEFAULT"
_Z16matrixMultKernelPfS_S_i:
.text._Z16matrixMultKernelPfS_S_i:
[----:B------:R-:W-:Y:S01]  /*0000*/  LDC R1, c[0x0][0x37c] ;  /* 0x0000df00ff017b82 */ /* 0x000fe20000000800 */
[----:B------:R-:W0:Y:S07]  /*0010*/  S2R R0, SR_TID.Y ;  /* 0x0000000000007919 */ /* 0x000e2e0000002200 */
[----:B------:R-:W0:Y:S01]  /*0020*/  S2UR UR4, SR_CTAID.Y ;  /* 0x00000000000479c3 */ /* 0x000e220000002600 */
[----:B------:R-:W1:Y:S01]  /*0030*/  LDCU UR20, c[0x0][0x398] ;  /* 0x00007300ff1477ac */ /* 0x000e620008000800 */
[----:B------:R-:W2:Y:S06]  /*0040*/  S2R R3, SR_TID.X ;  /* 0x0000000000037919 */ /* 0x000eac0000002100 */
[----:B------:R-:W0:Y:S08]  /*0050*/  LDC R13, c[0x0][0x364] ;  /* 0x0000d900ff0d7b82 */ /* 0x000e300000000800 */
[----:B------:R-:W2:Y:S08]  /*0060*/  S2UR UR5, SR_CTAID.X ;  /* 0x00000000000579c3 */ /* 0x000eb00000002500 */
[----:B------:R-:W2:Y:S01]  /*0070*/  LDC R2, c[0x0][0x360] ;  /* 0x0000d800ff027b82 */ /* 0x000ea20000000800 */
[----:B0-----:R-:W-:-:S02]  /*0080*/  IMAD R13, R13, UR4, R0 ;  /* 0x000000040d0d7c24 */ /* 0x001fc4000f8e0200 */
[----:B--2---:R-:W-:-:S05]  /*0090*/  IMAD R0, R2, UR5, R3 ;  /* 0x0000000502007c24 */ /* 0x004fca000f8e0203 */
[----:B------:R-:W-:-:S04]  /*00a0*/  VIMNMX R2, PT, PT, R13, R0, !PT ;  /* 0x000000000d027248 */ /* 0x000fc80007fe0100 */
[----:B-1----:R-:W-:-:S13]  /*00b0*/  ISETP.GE.AND P0, PT, R2, UR20, PT ;  /* 0x0000001402007c0c */ /* 0x002fda000bf06270 */
[----:B------:R-:W-:Y:S05]  /*00c0*/  @P0 EXIT ;  /* 0x000000000000094d */ /* 0x000fea0003800000 */
[----:B------:R-:W-:Y:S01]  /*00d0*/  UISETP.GE.U32.AND UP0, UPT, UR20, 0x8, UPT ;  /* 0x000000081400788c */ /* 0x000fe2000bf06070 */
[----:B------:R-:W-:Y:S02]  /*00e0*/  HFMA2 R12, -RZ, RZ, 0, 0 ;  /* 0x00000000ff0c7431 */ /* 0x000fe400000001ff */
[----:B------:R-:W-:Y:S01]  /*00f0*/  IMAD R13, R13, UR20, RZ ;  /* 0x000000140d0d7c24 */ /* 0x000fe2000f8e02ff */
[----:B------:R-:W-:Y:S01]  /*0100*/  UMOV UR4, URZ ;  /* 0x000000ff00047c82 */ /* 0x000fe20008000000 */
[----:B------:R-:W0:Y:S04]  /*0110*/  LDCU.64 UR18, c[0x0][0x358] ;  /* 0x00006b00ff1277ac */ /* 0x000e280008000a00 */
[----:B------:R-:W-:Y:S05]  /*0120*/  BRA.U !UP0, `(.L_x_13) ;  /* 0x0000000508047547 */ /* 0x000fea000b800000 */
[----:B------:R-:W1:Y:S01]  /*0130*/  LDCU.128 UR24, c[0x0][0x380] ;  /* 0x00007000ff1877ac */ /* 0x000e620008000c00 */
[----:B------:R-:W-:Y:S02]  /*0140*/  MOV R12, RZ ;  /* 0x000000ff000c7202 */ /* 0x000fe40000000f00 */
[----:B------:R-:W-:Y:S01]  /*0150*/  MOV R14, R0 ;  /* 0x00000000000e7202 */ /* 0x000fe20000000f00 */
[----:B------:R-:W-:-:S04]  /*0160*/  ULOP3.LUT UR4, UR20, 0x7ffffff8, URZ, 0xc0, !UPT ;  /* 0x7ffffff814047892 */ /* 0x000fc8000f8ec0ff */
[----:B------:R-:W-:Y:S01]  /*0170*/  UIADD3 UR5, UPT, UPT, -UR4, URZ, URZ ;  /* 0x000000ff04057290 */ /* 0x000fe2000fffe1ff */
[----:B-1----:R-:W-:Y:S01]  /*0180*/  MOV R2, UR24 ;  /* 0x0000001800027c02 */ /* 0x002fe20008000f00 */
[----:B------:R-:W-:Y:S01]  /*0190*/  UIMAD.WIDE UR6, UR20, 0x8, UR26 ;  /* 0x00000008140678a5 */ /* 0x000fe2000f8e021a */
[----:B------:R-:W-:Y:S01]  /*01a0*/  MOV R3, UR25 ;  /* 0x0000001900037c02 */ /* 0x000fe20008000f00 */
[----:B------:R-:W-:Y:S02]  /*01b0*/  UIMAD.WIDE UR8, UR20, 0xc, UR26 ;  /* 0x0000000c140878a5 */ /* 0x000fe4000f8e021a */
[----:B------:R-:W-:Y:S01]  /*01c0*/  UIMAD.WIDE UR10, UR20, 0x10, UR26 ;  /* 0x00000010140a78a5 */ /* 0x000fe2000f8e021a */
[----:B------:R-:W-:Y:S01]  /*01d0*/  IMAD.WIDE.U32 R2, R13, 0x4, R2 ;  /* 0x000000040d027825 */ /* 0x000fe200078e0002 */
[----:B------:R-:W-:Y:S02]  /*01e0*/  UIMAD.WIDE UR12, UR20, 0x14, UR26 ;  /* 0x00000014140c78a5 */ /* 0x000fe4000f8e021a */
[----:B------:R-:W-:Y:S01]  /*01f0*/  UIMAD.WIDE UR14, UR20, 0x18, UR26 ;  /* 0x00000018140e78a5 */ /* 0x000fe2000f8e021a */
[----:B------:R-:W-:Y:S01]  /*0200*/  IADD3 R2, P0, PT, R2, 0x10, RZ ;  /* 0x0000001002027810 */ /* 0x000fe20007f1e0ff */
[----:B------:R-:W-:-:S03]  /*0210*/  UIMAD.WIDE UR16, UR20, 0x1c, UR26 ;  /* 0x0000001c141078a5 */ /* 0x000fc6000f8e021a */
[----:B------:R-:W-:-:S09]  /*0220*/  IADD3.X R3, PT, PT, RZ, R3, RZ, P0, !PT ;  /* 0x00000003ff037210 */ /* 0x000fd200007fe4ff */
.L_x_14:
[----:B------:R-:W-:Y:S01]  /*0230*/  UIMAD.WIDE UR22, UR20, 0x4, UR26 ;  /* 0x00000004141678a5 */ /* 0x000fe2000f8e021a */
[----:B------:R-:W-:Y:S02]  /*0240*/  IMAD.MOV.U32 R23, RZ, RZ, 0x4 ;  /* 0x00000004ff177424 */ /* 0x000fe400078e00ff */
[----:B------:R-:W-:Y:S01]  /*0250*/  HFMA2 R11, -RZ, RZ, 0, 2.384185791015625e-07 ;  /* 0x00000004ff0b7431 */ /* 0x000fe200000001ff */
[----:B------:R-:W-:Y:S01]  /*0260*/  MOV R25, 0x4 ;  /* 0x0000000400197802 */ /* 0x000fe20000000f00 */
[----:B0-----:R-:W2:Y:S01]  /*0270*/  LDG.E R21, desc[UR18][R2.64+-0x10] ;  /* 0xfffff01202157981 */ /* 0x001ea2000c1e1900 */
[C---:B------:R-:W-:Y:S01]  /*0280*/  IMAD.WIDE R22, R14.reuse, R23, UR26 ;  /* 0x0000001a0e167e25 */ /* 0x040fe2000f8e0217 */
[----:B------:R-:W-:Y:S02]  /*0290*/  MOV R8, UR22 ;  /* 0x0000001600087c02 */ /* 0x000fe40008000f00 */
[----:B------:R-:W-:Y:S01]  /*02a0*/  MOV R9, UR23 ;  /* 0x0000001700097c02 */ /* 0x000fe20008000f00 */
[----:B------:R-:W3:Y:S02]  /*02b0*/  LDG.E R19, desc[UR18][R2.64+-0xc] ;  /* 0xfffff41202137981 */ /* 0x000ee4000c1e1900 */
[----:B------:R-:W-:-:S02]  /*02c0*/  IMAD.WIDE R8, R14, 0x4, R8 ;  /* 0x000000040e087825 */ /* 0x000fc400078e0208 */
[----:B------:R-:W2:Y:S01]  /*02d0*/  LDG.E R22, desc[UR18][R22.64] ;  /* 0x0000001216167981 */ /* 0x000ea2000c1e1900 */
[----:B------:R-:W-:Y:S01]  /*02e0*/  MOV R5, 0x4 ;  /* 0x0000000400057802 */ /* 0x000fe20000000f00 */
[C---:B------:R-:W-:Y:S02]  /*02f0*/  IMAD.WIDE R24, R14.reuse, R25, UR6 ;  /* 0x000000060e187e25 */ /* 0x040fe4000f8e0219 */
[----:B------:R0:W3:Y:S02]  /*0300*/  LDG.E R20, desc[UR18][R8.64] ;  /* 0x0000001208147981 */ /* 0x0000e4000c1e1900 */
[----:B------:R-:W-:Y:S02]  /*0310*/  IMAD.WIDE R10, R14, R11, UR8 ;  /* 0x000000080e0a7e25 */ /* 0x000fe4000f8e020b */
[----:B------:R-:W4:Y:S04]  /*0320*/  LDG.E R18, desc[UR18][R24.64] ;  /* 0x0000001218127981 */ /* 0x000f28000c1e1900 */
[----:B------:R-:W4:Y:S01]  /*0330*/  LDG.E R17, desc[UR18][R2.64+-0x8] ;  /* 0xfffff81202117981 */ /* 0x000f22000c1e1900 */
[----:B0-----:R-:W-:-:S02]  /*0340*/  HFMA2 R9, -RZ, RZ, 0, 2.384185791015625e-07 ;  /* 0x00000004ff097431 */ /* 0x001fc400000001ff */
[----:B------:R-:W-:Y:S01]  /*0350*/  IMAD.MOV.U32 R7, RZ, RZ, 0x4 ;  /* 0x00000004ff077424 */ /* 0x000fe200078e00ff */
[----:B------:R0:W5:Y:S01]  /*0360*/  LDG.E R16, desc[UR18][R10.64] ;  /* 0x000000120a107981 */ /* 0x000162000c1e1900 */
[----:B------:R-:W-:-:S03]  /*0370*/  IMAD.WIDE R4, R14, R5, UR10 ;  /* 0x0000000a0e047e25 */ /* 0x000fc6000f8e0205 */
[----:B------:R-:W5:Y:S01]  /*0380*/  LDG.E R15, desc[UR18][R2.64+-0x4] ;  /* 0xfffffc12020f7981 */ /* 0x000f62000c1e1900 */
[C---:B------:R-:W-:Y:S01]  /*0390*/  IMAD.WIDE R6, R14.reuse, R7, UR12 ;  /* 0x0000000c0e067e25 */ /* 0x040fe2000f8e0207 */
[----:B------:R-:W-:Y:S02]  /*03a0*/  MOV R27, 0x4 ;  /* 0x00000004001b7802 */ /* 0x000fe40000000f00 */
[----:B------:R1:W5:Y:S01]  /*03b0*/  LDG.E R4, desc[UR18][R4.64] ;  /* 0x0000001204047981 */ /* 0x000362000c1e1900 */
[----:B------:R-:W-:-:S03]  /*03c0*/  IMAD.WIDE R8, R14, R9, UR14 ;  /* 0x0000000e0e087e25 */ /* 0x000fc6000f8e0209 */
[----:B------:R-:W5:Y:S01]  /*03d0*/  LDG.E R23, desc[UR18][R2.64] ;  /* 0x0000001202177981 */ /* 0x000f62000c1e1900 */
[----:B0-----:R-:W-:-:S03]  /*03e0*/  IMAD.WIDE R10, R14, R27, UR16 ;  /* 0x000000100e0a7e25 */ /* 0x001fc6000f8e021b */
[----:B------:R-:W5:Y:S04]  /*03f0*/  LDG.E R7, desc[UR18][R6.64] ;  /* 0x0000001206077981 */ /* 0x000f68000c1e1900 */
[----:B------:R-:W5:Y:S04]  /*0400*/  LDG.E R24, desc[UR18][R2.64+0x4] ;  /* 0x0000041202187981 */ /* 0x000f68000c1e1900 */
[----:B------:R-:W5:Y:S04]  /*0410*/  LDG.E R8, desc[UR18][R8.64] ;  /* 0x0000001208087981 */ /* 0x000f68000c1e1900 */
[----:B------:R-:W5:Y:S04]  /*0420*/  LDG.E R25, desc[UR18][R2.64+0x8] ;  /* 0x0000081202197981 */ /* 0x000f68000c1e1900 */
[----:B------:R-:W5:Y:S04]  /*0430*/  LDG.E R10, desc[UR18][R10.64] ;  /* 0x000000120a0a7981 */ /* 0x000f68000c1e1900 */
[----:B------:R0:W5:Y:S01]  /*0440*/  LDG.E R27, desc[UR18][R2.64+0xc] ;  /* 0x00000c12021b7981 */ /* 0x000162000c1e1900 */
[----:B------:R-:W-:-:S04]  /*0450*/  UIADD3 UR5, UPT, UPT, UR5, 0x8, URZ ;  /* 0x0000000805057890 */ /* 0x000fc8000fffe0ff */
[----:B------:R-:W-:Y:S01]  /*0460*/  UISETP.NE.AND UP0, UPT, UR5, URZ, UPT ;  /* 0x000000ff0500728c */ /* 0x000fe2000bf05270 */
[----:B-1----:R-:W-:Y:S02]  /*0470*/  MOV R5, UR20 ;  /* 0x0000001400057c02 */ /* 0x002fe40008000f00 */
[----:B0-----:R-:W-:Y:S02]  /*0480*/  IADD3 R2, P0, PT, R2, 0x20, RZ ;  /* 0x0000002002027810 */ /* 0x001fe40007f1e0ff */
[----:B------:R-:W-:Y:S02]  /*0490*/  LEA R14, R5, R14, 0x3 ;  /* 0x0000000e050e7211 */ /* 0x000fe400078e18ff */
[----:B------:R-:W-:Y:S01]  /*04a0*/  IADD3.X R3, PT, PT, RZ, R3, RZ, P0, !PT ;  /* 0x00000003ff037210 */ /* 0x000fe200007fe4ff */
[----:B--2---:R-:W-:-:S04]  /*04b0*/  FFMA R22, R21, R22, R12 ;  /* 0x0000001615167223 */ /* 0x004fc8000000000c */
[----:B---3--:R-:W-:-:S04]  /*04c0*/  FFMA R20, R19, R20, R22 ;  /* 0x0000001413147223 */ /* 0x008fc80000000016 */
[----:B----4-:R-:W-:-:S04]  /*04d0*/  FFMA R18, R17, R18, R20 ;  /* 0x0000001211127223 */ /* 0x010fc80000000014 */
[----:B-----5:R-:W-:-:S04]  /*04e0*/  FFMA R16, R15, R16, R18 ;  /* 0x000000100f107223 */ /* 0x020fc80000000012 */
[----:B------:R-:W-:-:S04]  /*04f0*/  FFMA R23, R23, R4, R16 ;  /* 0x0000000417177223 */ /* 0x000fc80000000010 */
[----:B------:R-:W-:-:S04]  /*0500*/  FFMA R24, R24, R7, R23 ;  /* 0x0000000718187223 */ /* 0x000fc80000000017 */
[----:B------:R-:W-:-:S04]  /*0510*/  FFMA R8, R25, R8, R24 ;  /* 0x0000000819087223 */ /* 0x000fc80000000018 */
[----:B------:R-:W-:Y:S01]  /*0520*/  FFMA R12, R27, R10, R8 ;  /* 0x0000000a1b0c7223 */ /* 0x000fe20000000008 */
[----:B------:R-:W-:Y:S06]  /*0530*/  BRA.U UP0, `(.L_x_14) ;  /* 0xfffffffd003c7547 */ /* 0x000fec000b83ffff */
.L_x_13:
[----:B------:R-:W-:-:S04]  /*0540*/  ULOP3.LUT UR6, UR20, 0x7, URZ, 0xc0, !UPT ;  /* 0x0000000714067892 */ /* 0x000fc8000f8ec0ff */
[----:B------:R-:W-:-:S09]  /*0550*/  UISETP.NE.AND UP0, UPT, UR6, URZ, UPT ;  /* 0x000000ff0600728c */ /* 0x000fd2000bf05270 */
[----:B------:R-:W-:Y:S05]  /*0560*/  BRA.U !UP0, `(.L_x_15) ;  /* 0x0000000508387547 */ /* 0x000fea000b800000 */
[----:B------:R-:W-:Y:S02]  /*0570*/  UISETP.GE.U32.AND UP0, UPT, UR6, 0x4, UPT ;  /* 0x000000040600788c */ /* 0x000fe4000bf06070 */
[----:B------:R-:W-:-:S04]  /*0580*/  ULOP3.LUT UR5, UR20, 0x3, URZ, 0xc0, !UPT ;  /* 0x0000000314057892 */ /* 0x000fc8000f8ec0ff */
[----:B------:R-:W-:-:S03]  /*0590*/  UISETP.NE.AND UP1, UPT, UR5, URZ, UPT ;  /* 0x000000ff0500728c */ /* 0x000fc6000bf25270 */
[----:B------:R-:W-:Y:S08]  /*05a0*/  BRA.U !UP0, `(.L_x_16) ;  /* 0x00000001087c7547 */ /* 0x000ff0000b800000 */
[----:B------:R-:W1:Y:S01]  /*05b0*/  LDC.64 R6, c[0x0][0x388] ;  /* 0x0000e200ff067b82 */ /* 0x000e620000000a00 */
[----:B------:R-:W2:Y:S01]  /*05c0*/  LDCU.64 UR6, c[0x0][0x380] ;  /* 0x00007000ff0677ac */ /* 0x000ea20008000a00 */
[----:B------:R-:W-:Y:S01]  /*05d0*/  IMAD.U32 R9, RZ, RZ, UR4 ;  /* 0x00000004ff097e24 */ /* 0x000fe2000f8e00ff */
[C---:B------:R-:W-:Y:S02]  /*05e0*/  IADD3 R3, PT, PT, R13.reuse, UR4, RZ ;  /* 0x000000040d037c10 */ /* 0x040fe4000fffe0ff */
[----:B------:R-:W-:Y:S01]  /*05f0*/  IADD3 R10, P0, PT, R13, UR4, RZ ;  /* 0x000000040d0a7c10 */ /* 0x000fe2000ff1e0ff */
[----:B------:R-:W-:Y:S01]  /*0600*/  IMAD R9, R9, UR20, R0 ;  /* 0x0000001409097c24 */ /* 0x000fe2000f8e0200 */
[----:B------:R-:W-:Y:S01]  /*0610*/  MOV R11, UR20 ;  /* 0x00000014000b7c02 */ /* 0x000fe20008000f00 */
[----:B------:R-:W3:Y:S01]  /*0620*/  LDC.64 R4, c[0x0][0x380] ;  /* 0x0000e000ff047b82 */ /* 0x000ee20000000a00 */
[----:B------:R-:W-:Y:S01]  /*0630*/  MOV R15, UR20 ;  /* 0x00000014000f7c02 */ /* 0x000fe20008000f00 */
[----:B-1----:R-:W-:Y:S01]  /*0640*/  IMAD.WIDE R6, R9, 0x4, R6 ;  /* 0x0000000409067825 */ /* 0x002fe200078e0206 */
[----:B------:R-:W-:-:S05]  /*0650*/  MOV R9, UR20 ;  /* 0x0000001400097c02 */ /* 0x000fca0008000f00 */
[----:B------:R-:W-:Y:S02]  /*0660*/  IMAD.WIDE R8, R9, 0x4, R6 ;  /* 0x0000000409087825 */ /* 0x000fe400078e0206 */
[----:B0-----:R-:W4:Y:S02]  /*0670*/  LDG.E R6, desc[UR18][R6.64] ;  /* 0x0000001206067981 */ /* 0x001f24000c1e1900 */
[----:B---3--:R-:W-:Y:S01]  /*0680*/  IMAD.WIDE.U32 R4, R3, 0x4, R4 ;  /* 0x0000000403047825 */ /* 0x008fe200078e0004 */
[----:B------:R-:W-:Y:S01]  /*0690*/  IADD3.X R3, PT, PT, RZ, RZ, RZ, P0, !PT ;  /* 0x000000ffff037210 */ /* 0x000fe200007fe4ff */
[----:B------:R-:W3:Y:S01]  /*06a0*/  LDG.E R17, desc[UR18][R8.64] ;  /* 0x0000001208117981 */ /* 0x000ee2000c1e1900 */
[----:B--2---:R-:W-:-:S03]  /*06b0*/  LEA R2, P0, R10, UR6, 0x2 ;  /* 0x000000060a027c11 */ /* 0x004fc6000f8010ff */
[----:B------:R-:W4:Y:S01]  /*06c0*/  LDG.E R5, desc[UR18][R4.64] ;  /* 0x0000001204057981 */ /* 0x000f22000c1e1900 */
[----:B------:R-:W-:Y:S01]  /*06d0*/  LEA.HI.X R3, R10, UR7, R3, 0x2, P0 ;  /* 0x000000070a037c11 */ /* 0x000fe200080f1403 */
[----:B------:R-:W-:-:S04]  /*06e0*/  IMAD.WIDE R10, R11, 0x4, R8 ;  /* 0x000000040b0a7825 */ /* 0x000fc800078e0208 */
[----:B------:R-:W3:Y:S01]  /*06f0*/  LDG.E R16, desc[UR18][R2.64+0x4] ;  /* 0x0000041202107981 */ /* 0x000ee2000c1e1900 */
[----:B------:R-:W-:-:S03]  /*0700*/  IMAD.WIDE R14, R15, 0x4, R10 ;  /* 0x000000040f0e7825 */ /* 0x000fc600078e020a */
[----:B------:R-:W2:Y:S04]  /*0710*/  LDG.E R19, desc[UR18][R10.64] ;  /* 0x000000120a137981 */ /* 0x000ea8000c1e1900 */
[----:B------:R-:W2:Y:S04]  /*0720*/  LDG.E R18, desc[UR18][R2.64+0x8] ;  /* 0x0000081202127981 */ /* 0x000ea8000c1e1900 */
[----:B------:R-:W5:Y:S04]  /*0730*/  LDG.E R20, desc[UR18][R2.64+0xc] ;  /* 0x00000c1202147981 */ /* 0x000f68000c1e1900 */
[----:B------:R-:W5:Y:S01]  /*0740*/  LDG.E R14, desc[UR18][R14.64] ;  /* 0x000000120e0e7981 */ /* 0x000f62000c1e1900 */
[----:B------:R-:W-:Y:S01]  /*0750*/  UIADD3 UR4, UPT, UPT, UR4, 0x4, URZ ;  /* 0x0000000404047890 */ /* 0x000fe2000fffe0ff */
[----:B----4-:R-:W-:-:S04]  /*0760*/  FFMA R5, R5, R6, R12 ;  /* 0x0000000605057223 */ /* 0x010fc8000000000c */
[----:B---3--:R-:W-:-:S04]  /*0770*/  FFMA R5, R16, R17, R5 ;  /* 0x0000001110057223 */ /* 0x008fc80000000005 */
[----:B--2---:R-:W-:-:S04]  /*0780*/  FFMA R5, R18, R19, R5 ;  /* 0x0000001312057223 */ /* 0x004fc80000000005 */
[----:B-----5:R-:W-:-:S07]  /*0790*/  FFMA R12, R20, R14, R5 ;  /* 0x0000000e140c7223 */ /* 0x020fce0000000005 */
.L_x_16:
[----:B------:R-:W-:Y:S05]  /*07a0*/  BRA.U !UP1, `(.L_x_15) ;  /* 0x0000000109a87547 */ /* 0x000fea000b800000 */
[----:B------:R-:W-:Y:S01]  /*07b0*/  UISETP.NE.AND UP0, UPT, UR5, 0x1, UPT ;  /* 0x000000010500788c */ /* 0x000fe2000bf05270 */
[----:B------:R-:W-:Y:S01]  /*07c0*/  MOV R7, UR4 ;  /* 0x0000000400077c02 */ /* 0x000fe20008000f00 */
[----:B------:R-:W-:Y:S02]  /*07d0*/  ULOP3.LUT UR5, UR20, 0x1, URZ, 0xc0, !UPT ;  /* 0x0000000114057892 */ /* 0x000fe4000f8ec0ff */
[----:B------:R-:W-:Y:S02]  /*07e0*/  MOV R15, UR20 ;  /* 0x00000014000f7c02 */ /* 0x000fe40008000f00 */
[----:B------:R-:W-:Y:S01]  /*07f0*/  UISETP.NE.U32.AND UP1, UPT, UR5, 0x1, UPT ;  /* 0x000000010500788c */ /* 0x000fe2000bf25070 */
[----:B------:R-:W-:-:S04]  /*0800*/  PLOP3.LUT P1, PT, PT, PT, UP0, 0x80, 0x8 ;  /* 0x000000000008781c */ /* 0x000fc80003f2f008 */
[----:B------:R-:W1:Y:S01]  /*0810*/  @UP0 LDCU.128 UR8, c[0x0][0x380] ;  /* 0x00007000ff0807ac */ /* 0x000e620008000c00 */
[----:B------:R-:W-:Y:S01]  /*0820*/  PLOP3.LUT P0, PT, PT, PT, UP1, 0x80, 0x8 ;  /* 0x000000000008781c */ /* 0x000fe20003f0f018 */
[----:B------:R-:W2:Y:S04]  /*0830*/  @UP0 LDCU.64 UR6, c[0x0][0x380] ;  /* 0x00007000ff0607ac */ /* 0x000ea80008000a00 */
[----:B------:R-:W3:Y:S03]  /*0840*/  @!UP1 LDCU.128 UR12, c[0x0][0x380] ;  /* 0x00007000ff0c97ac */ /* 0x000ee60008000c00 */
[C---:B------:R-:W-:Y:S02]  /*0850*/  @P1 IADD3 R3, PT, PT, R13.reuse, UR4, RZ ;  /* 0x000000040d031c10 */ /* 0x040fe4000fffe0ff */
[----:B------:R-:W-:Y:S01]  /*0860*/  @P1 IADD3 R6, P2, PT, R13, UR4, RZ ;  /* 0x000000040d061c10 */ /* 0x000fe2000ff5e0ff */
[----:B------:R-:W-:Y:S01]  /*0870*/  @UP0 UIADD3 UR4, UPT, UPT, UR4, 0x2, URZ ;  /* 0x0000000204040890 */ /* 0x000fe2000fffe0ff */
[----:B-1----:R-:W-:Y:S01]  /*0880*/  MOV R11, UR9 ;  /* 0x00000009000b7c02 */ /* 0x002fe20008000f00 */
[----:B------:R-:W-:Y:S01]  /*0890*/  IMAD.U32 R10, RZ, RZ, UR8 ;  /* 0x00000008ff0a7e24 */ /* 0x000fe2000f8e00ff */
[----:B------:R-:W-:-:S02]  /*08a0*/  MOV R4, UR10 ;  /* 0x0000000a00047c02 */ /* 0x000fc40008000f00 */
[----:B------:R-:W-:Y:S01]  /*08b0*/  MOV R5, UR11 ;  /* 0x0000000b00057c02 */ /* 0x000fe20008000f00 */
[----:B------:R-:W-:-:S04]  /*08c0*/  @P1 IMAD.WIDE.U32 R10, R3, 0x4, R10 ;  /* 0x00000004030a1825 */ /* 0x000fc800078e000a */
[----:B------:R-:W-:Y:S01]  /*08d0*/  @P1 IMAD R3, R7, UR20, R0 ;  /* 0x0000001407031c24 */ /* 0x000fe2000f8e0200 */
[----:B------:R-:W-:Y:S01]  /*08e0*/  @P1 IADD3.X R7, PT, PT, RZ, RZ, RZ, P2, !PT ;  /* 0x000000ffff071210 */ /* 0x000fe200017fe4ff */
[----:B------:R-:W-:Y:S01]  /*08f0*/  IMAD.U32 R19, RZ, RZ, UR4 ;  /* 0x00000004ff137e24 */ /* 0x000fe2000f8e00ff */
[C---:B--2---:R-:W-:Y:S01]  /*0900*/  @P1 LEA R2, P2, R6.reuse, UR6, 0x2 ;  /* 0x0000000606021c11 */ /* 0x044fe2000f8410ff */
[----:B------:R-:W-:Y:S01]  /*0910*/  @P1 IMAD.WIDE R4, R3, 0x4, R4 ;  /* 0x0000000403041825 */ /* 0x000fe200078e0204 */
[----:B------:R-:W-:Y:S01]  /*0920*/  @!P0 IADD3 R17, PT, PT, R13, UR4, RZ ;  /* 0x000000040d118c10 */ /* 0x000fe2000fffe0ff */
[----:B0-----:R-:W2:Y:S01]  /*0930*/  @P1 LDG.E R11, desc[UR18][R10.64] ;  /* 0x000000120a0b1981 */ /* 0x001ea2000c1e1900 */
[----:B------:R-:W-:Y:S01]  /*0940*/  @P1 LEA.HI.X R3, R6, UR7, R7, 0x2, P2 ;  /* 0x0000000706031c11 */ /* 0x000fe200090f1407 */
[----:B------:R-:W-:Y:S01]  /*0950*/  @!P0 IMAD R19, R19, UR20, R0 ;  /* 0x0000001413138c24 */ /* 0x000fe2000f8e0200 */
[----:B---3--:R-:W-:Y:S01]  /*0960*/  MOV R6, UR12 ;  /* 0x0000000c00067c02 */ /* 0x008fe20008000f00 */
[----:B------:R-:W-:Y:S01]  /*0970*/  @P1 IMAD.WIDE R14, R15, 0x4, R4 ;  /* 0x000000040f0e1825 */ /* 0x000fe200078e0204 */
[----:B------:R-:W-:Y:S01]  /*0980*/  MOV R7, UR13 ;  /* 0x0000000d00077c02 */ /* 0x000fe20008000f00 */
[----:B------:R-:W2:Y:S01]  /*0990*/  @P1 LDG.E R4, desc[UR18][R4.64] ;  /* 0x0000001204041981 */ /* 0x000ea2000c1e1900 */
[----:B------:R-:W-:-:S02]  /*09a0*/  MOV R8, UR14 ;  /* 0x0000000e00087c02 */ /* 0x000fc40008000f00 */
[----:B------:R-:W-:Y:S01]  /*09b0*/  MOV R9, UR15 ;  /* 0x0000000f00097c02 */ /* 0x000fe20008000f00 */
[----:B------:R-:W-:Y:S01]  /*09c0*/  @!P0 IMAD.WIDE.U32 R6, R17, 0x4, R6 ;  /* 0x0000000411068825 */ /* 0x000fe200078e0006 */
[----:B------:R-:W3:Y:S03]  /*09d0*/  @P1 LDG.E R14, desc[UR18][R14.64] ;  /* 0x000000120e0e1981 */ /* 0x000ee6000c1e1900 */
[----:B------:R-:W-:Y:S01]  /*09e0*/  @!P0 IMAD.WIDE R8, R19, 0x4, R8 ;  /* 0x0000000413088825 */ /* 0x000fe200078e0208 */
[----:B------:R-:W3:Y:S04]  /*09f0*/  @P1 LDG.E R2, desc[UR18][R2.64+0x4] ;  /* 0x0000041202021981 */ /* 0x000ee8000c1e1900 */
[----:B------:R-:W4:Y:S04]  /*0a00*/  @!P0 LDG.E R7, desc[UR18][R6.64] ;  /* 0x0000001206078981 */ /* 0x000f28000c1e1900 */
[----:B------:R-:W4:Y:S01]  /*0a10*/  @!P0 LDG.E R8, desc[UR18][R8.64] ;  /* 0x0000001208088981 */ /* 0x000f22000c1e1900 */
[----:B--2---:R-:W-:-:S04]  /*0a20*/  @P1 FFMA R11, R11, R4, R12 ;  /* 0x000000040b0b1223 */ /* 0x004fc8000000000c */
[----:B---3--:R-:W-:-:S04]  /*0a30*/  @P1 FFMA R12, R2, R14, R11 ;  /* 0x0000000e020c1223 */ /* 0x008fc8000000000b */
[----:B----4-:R-:W-:-:S07]  /*0a40*/  @!P0 FFMA R12, R7, R8, R12 ;  /* 0x00000008070c8223 */ /* 0x010fce000000000c */
.L_x_15:
[----:B------:R-:W1:Y:S01]  /*0a50*/  LDC.64 R2, c[0x0][0x390] ;  /* 0x0000e400ff027b82 */ /* 0x000e620000000a00 */
[----:B------:R-:W-:-:S05]  /*0a60*/  IADD3 R13, PT, PT, R0, R13, RZ ;  /* 0x0000000d000d7210 */ /* 0x000fca0007ffe0ff */
[----:B-1----:R-:W-:-:S05]  /*0a70*/  IMAD.WIDE R2, R13, 0x4, R2 ;  /* 0x000000040d027825 */ /* 0x002fca00078e0202 */
[----:B0-----:R-:W-:Y:S01]  /*0a80*/  STG.E desc[UR18][R2.64], R12 ;  /* 0x0000000c02007986 */ /* 0x001fe2000c101912 */
[----:B------:R-:W-:Y:S05]  /*0a90*/  EXIT ;  /* 0x000000000000794d */ /* 0x000fea0003800000 */
.L_x_17:
        /* <DEDUP_REMOVED lines=14> */
.L_x_22:


//--------------------- .nv.global.init           --------------------------
	.section	.nv.global.init,"aw",@progbits
	.align	4
.nv.global.init:
	.type		__cudart_i2opi_f,@object
	.size		__cudart_i2opi_f,(.L_0 - __cudart_i2opi_f)
__cudart_i2opi_f:
        /*0000*/ 	.byte	0x41, 0x90, 0x43, 0x3c, 0x99, 0x95, 0x62, 0xdb, 0xc0, 0xdd, 0x34, 0xf5, 0xd1, 0x57, 0x27, 0xfc
        /*0010*/ 	.byte	0x29, 0x15, 0x44, 0x4e, 0x6e, 0x83, 0xf9, 0xa2
.L_0:


//--------------------- .nv.shared.reserved.0     --------------------------
	.section	.nv.shared.reserved.0,"aw",@nobits
	.weak		__nv_reservedSMEM_offset_0_alias
	.size		__nv_reservedSMEM_offset_0_alias, 0, 64
	.other		__nv_reservedSMEM_offset_0_alias,@"STO_CUDA_RESERVED_SHARED STV_DEFAULT"
__nv_reservedSMEM_offset_0_alias:
	.zero		0
	.zero		64


//--------------------- .nv.constant0._Z14atomicOpKernelPfi --------------------------
	.section	.nv.constant0._Z14atomicOpKernelPfi,"a",@progbits
	.sectionflags	@""
	.align	4
.nv.constant0._Z14atomicOpKernelPfi:
	.zero		908


//--------------------- .nv.constant0._Z17specialFuncKernelPfi --------------------------
	.section	.nv.constant0._Z17specialFuncKernelPfi,"a",@progbits
	.sectionflags	@""
	.align	4
.nv.constant0._Z17specialFuncKernelPfi:
	.zero		908


//--------------------- .nv.constant0._Z15floatCalcKernelPfi --------------------------
	.section	.nv.constant0._Z15floatCalcKernelPfi,"a",@progbits
	.sectionflags	@""
	.align	4
.nv.constant0._Z15floatCalcKernelPfi:
	.zero		908


//--------------------- .nv.constant0._Z16matrixMultKernelPfS_S_i --------------------------
	.section	.nv.constant0._Z16matrixMultKernelPfS_S_i,"a",@progbits
	.sectionflags	@""
	.align	4
.nv.constant0._Z16matrixMultKernelPfS_S_i:
	.zero		924


//--------------------- SYMBOLS --------------------------

	.type		.nv.reservedSmem.offset0,@object
	.size		.nv.reservedSmem.offset0,0x4
